//
// Generated by NVIDIA NVVM Compiler
//
// Compiler Build ID: CL-36424714
// Cuda compilation tools, release 13.0, V13.0.88
// Based on NVVM 20.0.0
//

.version 9.0
.target sm_100
.address_size 64

	// .globl	_Z15examine_subsetsiilliPsPi

.visible .entry _Z15examine_subsetsiilliPsPi(
	.param .u32 _Z15examine_subsetsiilliPsPi_param_0,
	.param .u32 _Z15examine_subsetsiilliPsPi_param_1,
	.param .u64 _Z15examine_subsetsiilliPsPi_param_2,
	.param .u64 _Z15examine_subsetsiilliPsPi_param_3,
	.param .u32 _Z15examine_subsetsiilliPsPi_param_4,
	.param .u64 .ptr .align 1 _Z15examine_subsetsiilliPsPi_param_5,
	.param .u64 .ptr .align 1 _Z15examine_subsetsiilliPsPi_param_6
)
{
	.local .align 4 .b8 	__local_depot0[72];
	.reg .b64 	%SP;
	.reg .b64 	%SPL;
	.reg .pred 	%p<105>;
	.reg .b16 	%rs<63>;
	.reg .b32 	%r<665>;
	.reg .b64 	%rd<265>;

	mov.u64 	%SPL, __local_depot0;
	ld.param.u32 	%r148, [_Z15examine_subsetsiilliPsPi_param_0];
	ld.param.u32 	%r149, [_Z15examine_subsetsiilliPsPi_param_1];
	ld.param.u64 	%rd16, [_Z15examine_subsetsiilliPsPi_param_2];
	ld.param.u64 	%rd17, [_Z15examine_subsetsiilliPsPi_param_3];
	ld.param.u32 	%r150, [_Z15examine_subsetsiilliPsPi_param_4];
	ld.param.u64 	%rd18, [_Z15examine_subsetsiilliPsPi_param_5];
	cvta.to.global.u64 	%rd1, %rd18;
	add.u64 	%rd2, %SPL, 0;
	add.u64 	%rd3, %SPL, 20;
	mov.u32 	%r151, %tid.x;
	mov.u32 	%r152, %ctaid.x;
	mov.u32 	%r153, %ntid.x;
	mad.lo.s32 	%r154, %r152, %r153, %r151;
	cvt.u64.u32 	%rd4, %r154;
	add.s64 	%rd5, %rd16, %rd4;
	setp.ge.s64 	%p1, %rd5, %rd17;
	@%p1 bra 	$L__BB0_88;
	setp.lt.s32 	%p2, %r149, 1;
	@%p2 bra 	$L__BB0_14;
	and.b32  	%r1, %r149, 15;
	setp.lt.u32 	%p3, %r149, 16;
	mov.b32 	%r604, 0;
	@%p3 bra 	$L__BB0_5;
	and.b32  	%r604, %r149, 2147483632;
	mov.b32 	%r602, 0;
$L__BB0_4:
	.pragma "nounroll";
	mul.wide.u32 	%rd21, %r602, 4;
	add.s64 	%rd22, %rd2, %rd21;
	mov.b32 	%r157, 0;
	st.local.u32 	[%rd22], %r157;
	st.local.u32 	[%rd22+4], %r157;
	st.local.u32 	[%rd22+8], %r157;
	st.local.u32 	[%rd22+12], %r157;
	st.local.u32 	[%rd22+16], %r157;
	st.local.u32 	[%rd22+20], %r157;
	st.local.u32 	[%rd22+24], %r157;
	st.local.u32 	[%rd22+28], %r157;
	st.local.u32 	[%rd22+32], %r157;
	st.local.u32 	[%rd22+36], %r157;
	st.local.u32 	[%rd22+40], %r157;
	st.local.u32 	[%rd22+44], %r157;
	st.local.u32 	[%rd22+48], %r157;
	st.local.u32 	[%rd22+52], %r157;
	st.local.u32 	[%rd22+56], %r157;
	st.local.u32 	[%rd22+60], %r157;
	add.s32 	%r602, %r602, 16;
	setp.ne.s32 	%p4, %r602, %r604;
	@%p4 bra 	$L__BB0_4;
$L__BB0_5:
	setp.eq.s32 	%p5, %r1, 0;
	@%p5 bra 	$L__BB0_14;
	and.b32  	%r6, %r149, 7;
	setp.lt.u32 	%p6, %r1, 8;
	@%p6 bra 	$L__BB0_8;
	mul.wide.u32 	%rd23, %r604, 4;
	add.s64 	%rd24, %rd2, %rd23;
	mov.b32 	%r158, 0;
	st.local.u32 	[%rd24], %r158;
	st.local.u32 	[%rd24+4], %r158;
	st.local.u32 	[%rd24+8], %r158;
	st.local.u32 	[%rd24+12], %r158;
	st.local.u32 	[%rd24+16], %r158;
	st.local.u32 	[%rd24+20], %r158;
	st.local.u32 	[%rd24+24], %r158;
	st.local.u32 	[%rd24+28], %r158;
	add.s32 	%r604, %r604, 8;
$L__BB0_8:
	setp.eq.s32 	%p7, %r6, 0;
	@%p7 bra 	$L__BB0_14;
	and.b32  	%r9, %r149, 3;
	setp.lt.u32 	%p8, %r6, 4;
	@%p8 bra 	$L__BB0_11;
	mul.wide.u32 	%rd25, %r604, 4;
	add.s64 	%rd26, %rd2, %rd25;
	mov.b32 	%r159, 0;
	st.local.u32 	[%rd26], %r159;
	st.local.u32 	[%rd26+4], %r159;
	st.local.u32 	[%rd26+8], %r159;
	st.local.u32 	[%rd26+12], %r159;
	add.s32 	%r604, %r604, 4;
$L__BB0_11:
	setp.eq.s32 	%p9, %r9, 0;
	@%p9 bra 	$L__BB0_14;
	mov.b32 	%r607, 0;
$L__BB0_13:
	.pragma "nounroll";
	mul.wide.u32 	%rd27, %r604, 4;
	add.s64 	%rd28, %rd2, %rd27;
	mov.b32 	%r161, 0;
	st.local.u32 	[%rd28], %r161;
	add.s32 	%r604, %r604, 1;
	add.s32 	%r607, %r607, 1;
	setp.ne.s32 	%p10, %r607, %r9;
	@%p10 bra 	$L__BB0_13;
$L__BB0_14:
	cvt.u32.u64 	%r628, %rd5;
	mov.b32 	%r162, 0;
	st.local.u32 	[%rd2], %r162;
	add.s32 	%r17, %r149, -1;
	setp.lt.s32 	%p11, %r149, 2;
	@%p11 bra 	$L__BB0_39;
	add.s32 	%r18, %r149, -2;
	mov.b32 	%r627, 0;
	mov.u32 	%r609, %r17;
	mov.u32 	%r610, %r627;
$L__BB0_16:
	sub.s32 	%r23, %r18, %r610;
	not.b32 	%r165, %r627;
	add.s32 	%r24, %r148, %r165;
	not.b32 	%r25, %r610;
	add.s32 	%r26, %r149, %r25;
	setp.gt.s32 	%p12, %r26, %r24;
	mov.b32 	%r626, 0;
	@%p12 bra 	$L__BB0_25;
	setp.eq.s32 	%p13, %r26, %r24;
	setp.lt.s32 	%p14, %r26, 1;
	mov.b32 	%r626, 1;
	or.pred  	%p15, %p13, %p14;
	@%p15 bra 	$L__BB0_25;
	and.b32  	%r27, %r609, 3;
	setp.lt.u32 	%p16, %r23, 3;
	mov.b32 	%r626, 1;
	mov.b32 	%r615, 0;
	@%p16 bra 	$L__BB0_21;
	and.b32  	%r615, %r609, -4;
	mov.b32 	%r626, 1;
	mov.b32 	%r612, 0;
$L__BB0_20:
	sub.s32 	%r172, %r24, %r612;
	mul.lo.s32 	%r173, %r172, %r626;
	add.s32 	%r174, %r612, 1;
	div.s32 	%r175, %r173, %r174;
	sub.s32 	%r176, %r24, %r174;
	mul.lo.s32 	%r177, %r176, %r175;
	add.s32 	%r178, %r612, 2;
	div.s32 	%r179, %r177, %r178;
	sub.s32 	%r180, %r24, %r178;
	mul.lo.s32 	%r181, %r180, %r179;
	add.s32 	%r182, %r612, 3;
	div.s32 	%r183, %r181, %r182;
	sub.s32 	%r184, %r24, %r182;
	mul.lo.s32 	%r185, %r184, %r183;
	add.s32 	%r612, %r612, 4;
	div.s32 	%r626, %r185, %r612;
	setp.ne.s32 	%p17, %r612, %r615;
	@%p17 bra 	$L__BB0_20;
$L__BB0_21:
	setp.eq.s32 	%p18, %r27, 0;
	@%p18 bra 	$L__BB0_25;
	sub.s32 	%r186, %r24, %r615;
	mul.lo.s32 	%r187, %r186, %r626;
	add.s32 	%r36, %r615, 1;
	div.s32 	%r626, %r187, %r36;
	setp.eq.s32 	%p19, %r27, 1;
	@%p19 bra 	$L__BB0_25;
	sub.s32 	%r188, %r24, %r36;
	mul.lo.s32 	%r189, %r188, %r626;
	add.s32 	%r38, %r615, 2;
	div.s32 	%r626, %r189, %r38;
	setp.eq.s32 	%p20, %r27, 2;
	@%p20 bra 	$L__BB0_25;
	sub.s32 	%r190, %r24, %r38;
	mul.lo.s32 	%r191, %r190, %r626;
	add.s32 	%r192, %r615, 3;
	div.s32 	%r626, %r191, %r192;
$L__BB0_25:
	mul.wide.u32 	%rd29, %r610, 4;
	add.s64 	%rd6, %rd2, %rd29;
	setp.gt.s32 	%p21, %r626, %r628;
	@%p21 bra 	$L__BB0_38;
	and.b32  	%r42, %r609, 3;
	and.b32  	%r43, %r609, -4;
$L__BB0_27:
	mov.u32 	%r44, %r627;
	add.s32 	%r627, %r44, 1;
	sub.s32 	%r628, %r628, %r626;
	sub.s32 	%r194, %r148, %r44;
	add.s32 	%r49, %r194, -2;
	setp.gt.s32 	%p22, %r26, %r49;
	mov.b32 	%r626, 0;
	@%p22 bra 	$L__BB0_36;
	setp.lt.s32 	%p23, %r26, 1;
	setp.eq.s32 	%p24, %r26, %r49;
	mov.b32 	%r626, 1;
	or.pred  	%p25, %p24, %p23;
	@%p25 bra 	$L__BB0_36;
	setp.lt.u32 	%p26, %r23, 3;
	mov.b32 	%r626, 1;
	mov.b32 	%r624, 0;
	@%p26 bra 	$L__BB0_32;
	mov.b32 	%r626, 1;
	mov.b32 	%r621, 0;
$L__BB0_31:
	sub.s32 	%r201, %r49, %r621;
	mul.lo.s32 	%r202, %r201, %r626;
	add.s32 	%r203, %r621, 1;
	div.s32 	%r204, %r202, %r203;
	sub.s32 	%r205, %r49, %r203;
	mul.lo.s32 	%r206, %r205, %r204;
	add.s32 	%r207, %r621, 2;
	div.s32 	%r208, %r206, %r207;
	sub.s32 	%r209, %r49, %r207;
	mul.lo.s32 	%r210, %r209, %r208;
	add.s32 	%r211, %r621, 3;
	div.s32 	%r212, %r210, %r211;
	sub.s32 	%r213, %r49, %r211;
	mul.lo.s32 	%r214, %r213, %r212;
	add.s32 	%r621, %r621, 4;
	div.s32 	%r626, %r214, %r621;
	setp.ne.s32 	%p27, %r621, %r43;
	mov.u32 	%r624, %r43;
	@%p27 bra 	$L__BB0_31;
$L__BB0_32:
	setp.eq.s32 	%p28, %r42, 0;
	@%p28 bra 	$L__BB0_36;
	setp.eq.s32 	%p29, %r42, 1;
	sub.s32 	%r215, %r49, %r624;
	mul.lo.s32 	%r216, %r215, %r626;
	add.s32 	%r57, %r624, 1;
	div.s32 	%r626, %r216, %r57;
	@%p29 bra 	$L__BB0_36;
	setp.eq.s32 	%p30, %r42, 2;
	sub.s32 	%r217, %r49, %r57;
	mul.lo.s32 	%r218, %r217, %r626;
	add.s32 	%r59, %r624, 2;
	div.s32 	%r626, %r218, %r59;
	@%p30 bra 	$L__BB0_36;
	sub.s32 	%r219, %r49, %r59;
	mul.lo.s32 	%r220, %r219, %r626;
	add.s32 	%r221, %r624, 3;
	div.s32 	%r626, %r220, %r221;
$L__BB0_36:
	setp.le.s32 	%p31, %r626, %r628;
	@%p31 bra 	$L__BB0_27;
	st.local.u32 	[%rd6], %r627;
$L__BB0_38:
	add.s32 	%r627, %r627, 1;
	add.s32 	%r610, %r610, 1;
	st.local.u32 	[%rd6+4], %r627;
	add.s32 	%r609, %r17, %r25;
	setp.ne.s32 	%p32, %r610, %r17;
	@%p32 bra 	$L__BB0_16;
$L__BB0_39:
	setp.lt.s32 	%p33, %r149, 1;
	mul.wide.s32 	%rd30, %r17, 4;
	add.s64 	%rd31, %rd2, %rd30;
	ld.local.u32 	%r222, [%rd31];
	add.s32 	%r223, %r222, %r628;
	st.local.u32 	[%rd31], %r223;
	@%p33 bra 	$L__BB0_55;
	and.b32  	%r69, %r149, 15;
	and.b32  	%r70, %r149, 7;
	and.b32  	%r71, %r149, 2147483632;
	and.b32  	%r72, %r149, 3;
	mov.b32 	%r630, 0;
$L__BB0_41:
	setp.lt.u32 	%p34, %r149, 16;
	mul.wide.u32 	%rd32, %r630, 4;
	add.s64 	%rd33, %rd2, %rd32;
	ld.local.u32 	%r226, [%rd33];
	mul.lo.s32 	%r74, %r226, %r148;
	mul.lo.s32 	%r75, %r630, %r149;
	mov.b32 	%r662, 0;
	@%p34 bra 	$L__BB0_44;
	mov.b32 	%r660, 0;
$L__BB0_43:
	.pragma "nounroll";
	mul.wide.u32 	%rd34, %r660, 4;
	add.s64 	%rd35, %rd2, %rd34;
	ld.local.u32 	%r228, [%rd35];
	add.s32 	%r229, %r74, %r228;
	mul.wide.s32 	%rd36, %r229, 2;
	add.s64 	%rd37, %rd1, %rd36;
	ld.global.u16 	%rs1, [%rd37];
	add.s32 	%r230, %r660, %r75;
	mul.wide.u32 	%rd38, %r230, 2;
	add.s64 	%rd39, %rd3, %rd38;
	st.local.u16 	[%rd39], %rs1;
	ld.local.u32 	%r231, [%rd35+4];
	add.s32 	%r232, %r74, %r231;
	mul.wide.s32 	%rd40, %r232, 2;
	add.s64 	%rd41, %rd1, %rd40;
	ld.global.u16 	%rs2, [%rd41];
	st.local.u16 	[%rd39+2], %rs2;
	ld.local.u32 	%r233, [%rd35+8];
	add.s32 	%r234, %r74, %r233;
	mul.wide.s32 	%rd42, %r234, 2;
	add.s64 	%rd43, %rd1, %rd42;
	ld.global.u16 	%rs3, [%rd43];
	st.local.u16 	[%rd39+4], %rs3;
	ld.local.u32 	%r235, [%rd35+12];
	add.s32 	%r236, %r74, %r235;
	mul.wide.s32 	%rd44, %r236, 2;
	add.s64 	%rd45, %rd1, %rd44;
	ld.global.u16 	%rs4, [%rd45];
	st.local.u16 	[%rd39+6], %rs4;
	ld.local.u32 	%r237, [%rd35+16];
	add.s32 	%r238, %r74, %r237;
	mul.wide.s32 	%rd46, %r238, 2;
	add.s64 	%rd47, %rd1, %rd46;
	ld.global.u16 	%rs5, [%rd47];
	st.local.u16 	[%rd39+8], %rs5;
	ld.local.u32 	%r239, [%rd35+20];
	add.s32 	%r240, %r74, %r239;
	mul.wide.s32 	%rd48, %r240, 2;
	add.s64 	%rd49, %rd1, %rd48;
	ld.global.u16 	%rs6, [%rd49];
	st.local.u16 	[%rd39+10], %rs6;
	ld.local.u32 	%r241, [%rd35+24];
	add.s32 	%r242, %r74, %r241;
	mul.wide.s32 	%rd50, %r242, 2;
	add.s64 	%rd51, %rd1, %rd50;
	ld.global.u16 	%rs7, [%rd51];
	st.local.u16 	[%rd39+12], %rs7;
	ld.local.u32 	%r243, [%rd35+28];
	add.s32 	%r244, %r74, %r243;
	mul.wide.s32 	%rd52, %r244, 2;
	add.s64 	%rd53, %rd1, %rd52;
	ld.global.u16 	%rs8, [%rd53];
	st.local.u16 	[%rd39+14], %rs8;
	ld.local.u32 	%r245, [%rd35+32];
	add.s32 	%r246, %r74, %r245;
	mul.wide.s32 	%rd54, %r246, 2;
	add.s64 	%rd55, %rd1, %rd54;
	ld.global.u16 	%rs9, [%rd55];
	st.local.u16 	[%rd39+16], %rs9;
	ld.local.u32 	%r247, [%rd35+36];
	add.s32 	%r248, %r74, %r247;
	mul.wide.s32 	%rd56, %r248, 2;
	add.s64 	%rd57, %rd1, %rd56;
	ld.global.u16 	%rs10, [%rd57];
	st.local.u16 	[%rd39+18], %rs10;
	ld.local.u32 	%r249, [%rd35+40];
	add.s32 	%r250, %r74, %r249;
	mul.wide.s32 	%rd58, %r250, 2;
	add.s64 	%rd59, %rd1, %rd58;
	ld.global.u16 	%rs11, [%rd59];
	st.local.u16 	[%rd39+20], %rs11;
	ld.local.u32 	%r251, [%rd35+44];
	add.s32 	%r252, %r74, %r251;
	mul.wide.s32 	%rd60, %r252, 2;
	add.s64 	%rd61, %rd1, %rd60;
	ld.global.u16 	%rs12, [%rd61];
	st.local.u16 	[%rd39+22], %rs12;
	ld.local.u32 	%r253, [%rd35+48];
	add.s32 	%r254, %r74, %r253;
	mul.wide.s32 	%rd62, %r254, 2;
	add.s64 	%rd63, %rd1, %rd62;
	ld.global.u16 	%rs13, [%rd63];
	st.local.u16 	[%rd39+24], %rs13;
	ld.local.u32 	%r255, [%rd35+52];
	add.s32 	%r256, %r74, %r255;
	mul.wide.s32 	%rd64, %r256, 2;
	add.s64 	%rd65, %rd1, %rd64;
	ld.global.u16 	%rs14, [%rd65];
	st.local.u16 	[%rd39+26], %rs14;
	ld.local.u32 	%r257, [%rd35+56];
	add.s32 	%r258, %r74, %r257;
	mul.wide.s32 	%rd66, %r258, 2;
	add.s64 	%rd67, %rd1, %rd66;
	ld.global.u16 	%rs15, [%rd67];
	st.local.u16 	[%rd39+28], %rs15;
	ld.local.u32 	%r259, [%rd35+60];
	add.s32 	%r260, %r74, %r259;
	mul.wide.s32 	%rd68, %r260, 2;
	add.s64 	%rd69, %rd1, %rd68;
	ld.global.u16 	%rs16, [%rd69];
	st.local.u16 	[%rd39+30], %rs16;
	add.s32 	%r660, %r660, 16;
	setp.ne.s32 	%p35, %r660, %r71;
	mov.u32 	%r662, %r71;
	@%p35 bra 	$L__BB0_43;
$L__BB0_44:
	setp.eq.s32 	%p36, %r69, 0;
	@%p36 bra 	$L__BB0_54;
	add.s32 	%r261, %r69, -1;
	setp.lt.u32 	%p37, %r261, 7;
	@%p37 bra 	$L__BB0_47;
	cvt.u64.u32 	%rd70, %r662;
	mul.wide.u32 	%rd71, %r662, 4;
	add.s64 	%rd72, %rd2, %rd71;
	ld.local.u32 	%r262, [%rd72];
	add.s32 	%r263, %r74, %r262;
	mul.wide.s32 	%rd73, %r263, 2;
	add.s64 	%rd74, %rd1, %rd73;
	ld.global.u16 	%rs17, [%rd74];
	add.s32 	%r264, %r662, %r75;
	mul.wide.u32 	%rd75, %r264, 2;
	add.s64 	%rd76, %rd3, %rd75;
	st.local.u16 	[%rd76], %rs17;
	ld.local.u32 	%r265, [%rd72+4];
	add.s32 	%r266, %r74, %r265;
	mul.wide.s32 	%rd77, %r266, 2;
	add.s64 	%rd78, %rd1, %rd77;
	ld.global.u16 	%rs18, [%rd78];
	cvt.u64.u32 	%rd79, %r75;
	add.s64 	%rd80, %rd70, %rd79;
	shl.b64 	%rd81, %rd80, 1;
	add.s64 	%rd82, %rd3, %rd81;
	st.local.u16 	[%rd82+2], %rs18;
	ld.local.u32 	%r267, [%rd72+8];
	add.s32 	%r268, %r74, %r267;
	mul.wide.s32 	%rd83, %r268, 2;
	add.s64 	%rd84, %rd1, %rd83;
	ld.global.u16 	%rs19, [%rd84];
	st.local.u16 	[%rd82+4], %rs19;
	ld.local.u32 	%r269, [%rd72+12];
	add.s32 	%r270, %r74, %r269;
	mul.wide.s32 	%rd85, %r270, 2;
	add.s64 	%rd86, %rd1, %rd85;
	ld.global.u16 	%rs20, [%rd86];
	st.local.u16 	[%rd82+6], %rs20;
	ld.local.u32 	%r271, [%rd72+16];
	add.s32 	%r272, %r74, %r271;
	mul.wide.s32 	%rd87, %r272, 2;
	add.s64 	%rd88, %rd1, %rd87;
	ld.global.u16 	%rs21, [%rd88];
	st.local.u16 	[%rd82+8], %rs21;
	ld.local.u32 	%r273, [%rd72+20];
	add.s32 	%r274, %r74, %r273;
	mul.wide.s32 	%rd89, %r274, 2;
	add.s64 	%rd90, %rd1, %rd89;
	ld.global.u16 	%rs22, [%rd90];
	st.local.u16 	[%rd82+10], %rs22;
	ld.local.u32 	%r275, [%rd72+24];
	add.s32 	%r276, %r74, %r275;
	mul.wide.s32 	%rd91, %r276, 2;
	add.s64 	%rd92, %rd1, %rd91;
	ld.global.u16 	%rs23, [%rd92];
	st.local.u16 	[%rd82+12], %rs23;
	ld.local.u32 	%r277, [%rd72+28];
	add.s32 	%r278, %r74, %r277;
	mul.wide.s32 	%rd93, %r278, 2;
	add.s64 	%rd94, %rd1, %rd93;
	ld.global.u16 	%rs24, [%rd94];
	st.local.u16 	[%rd82+14], %rs24;
	add.s32 	%r662, %r662, 8;
$L__BB0_47:
	setp.eq.s32 	%p38, %r70, 0;
	@%p38 bra 	$L__BB0_54;
	add.s32 	%r279, %r70, -1;
	setp.lt.u32 	%p39, %r279, 3;
	@%p39 bra 	$L__BB0_50;
	cvt.u64.u32 	%rd95, %r662;
	mul.wide.u32 	%rd96, %r662, 4;
	add.s64 	%rd97, %rd2, %rd96;
	ld.local.u32 	%r280, [%rd97];
	add.s32 	%r281, %r74, %r280;
	mul.wide.s32 	%rd98, %r281, 2;
	add.s64 	%rd99, %rd1, %rd98;
	ld.global.u16 	%rs25, [%rd99];
	add.s32 	%r282, %r662, %r75;
	mul.wide.u32 	%rd100, %r282, 2;
	add.s64 	%rd101, %rd3, %rd100;
	st.local.u16 	[%rd101], %rs25;
	ld.local.u32 	%r283, [%rd97+4];
	add.s32 	%r284, %r74, %r283;
	mul.wide.s32 	%rd102, %r284, 2;
	add.s64 	%rd103, %rd1, %rd102;
	ld.global.u16 	%rs26, [%rd103];
	cvt.u64.u32 	%rd104, %r75;
	add.s64 	%rd105, %rd95, %rd104;
	shl.b64 	%rd106, %rd105, 1;
	add.s64 	%rd107, %rd3, %rd106;
	st.local.u16 	[%rd107+2], %rs26;
	ld.local.u32 	%r285, [%rd97+8];
	add.s32 	%r286, %r74, %r285;
	mul.wide.s32 	%rd108, %r286, 2;
	add.s64 	%rd109, %rd1, %rd108;
	ld.global.u16 	%rs27, [%rd109];
	st.local.u16 	[%rd107+4], %rs27;
	ld.local.u32 	%r287, [%rd97+12];
	add.s32 	%r288, %r74, %r287;
	mul.wide.s32 	%rd110, %r288, 2;
	add.s64 	%rd111, %rd1, %rd110;
	ld.global.u16 	%rs28, [%rd111];
	st.local.u16 	[%rd107+6], %rs28;
	add.s32 	%r662, %r662, 4;
$L__BB0_50:
	setp.eq.s32 	%p40, %r72, 0;
	@%p40 bra 	$L__BB0_54;
	setp.eq.s32 	%p41, %r72, 1;
	cvt.u64.u32 	%rd12, %r662;
	mul.wide.u32 	%rd112, %r662, 4;
	add.s64 	%rd13, %rd2, %rd112;
	ld.local.u32 	%r289, [%rd13];
	add.s32 	%r290, %r74, %r289;
	mul.wide.s32 	%rd113, %r290, 2;
	add.s64 	%rd114, %rd1, %rd113;
	ld.global.u16 	%rs29, [%rd114];
	add.s32 	%r291, %r662, %r75;
	mul.wide.u32 	%rd115, %r291, 2;
	add.s64 	%rd116, %rd3, %rd115;
	st.local.u16 	[%rd116], %rs29;
	@%p41 bra 	$L__BB0_54;
	setp.eq.s32 	%p42, %r72, 2;
	ld.local.u32 	%r292, [%rd13+4];
	add.s32 	%r293, %r74, %r292;
	mul.wide.s32 	%rd117, %r293, 2;
	add.s64 	%rd118, %rd1, %rd117;
	ld.global.u16 	%rs30, [%rd118];
	cvt.u64.u32 	%rd119, %r75;
	add.s64 	%rd120, %rd12, %rd119;
	shl.b64 	%rd121, %rd120, 1;
	add.s64 	%rd14, %rd3, %rd121;
	st.local.u16 	[%rd14+2], %rs30;
	@%p42 bra 	$L__BB0_54;
	ld.local.u32 	%r294, [%rd13+8];
	add.s32 	%r295, %r74, %r294;
	mul.wide.s32 	%rd122, %r295, 2;
	add.s64 	%rd123, %rd1, %rd122;
	ld.global.u16 	%rs31, [%rd123];
	st.local.u16 	[%rd14+4], %rs31;
$L__BB0_54:
	add.s32 	%r630, %r630, 1;
	setp.eq.s32 	%p43, %r630, %r149;
	@%p43 bra 	$L__BB0_55;
	bra.uni 	$L__BB0_41;
$L__BB0_55:
	setp.lt.s32 	%p44, %r149, 1;
	setp.lt.s32 	%p45, %r150, 1;
	or.pred  	%p46, %p45, %p44;
	selp.b32 	%r631, 33554431, 0, %p45;
	@%p46 bra 	$L__BB0_87;
	and.b32  	%r77, %r149, 15;
	add.s32 	%r78, %r77, -1;
	and.b32  	%r79, %r149, 7;
	add.s32 	%r80, %r79, -1;
	and.b32  	%r81, %r149, 3;
	and.b32  	%r82, %r149, 2147483632;
	and.b32  	%r83, %r149, 2147483640;
	and.b32  	%r84, %r149, 1;
	mov.b32 	%r632, 0;
	mov.b32 	%r631, 33554431;
$L__BB0_57:
	setp.lt.u32 	%p47, %r17, 15;
	mov.b32 	%r658, 0;
	@%p47 bra 	$L__BB0_60;
	add.s64 	%rd264, %rd2, 32;
	mov.b32 	%r633, 0;
$L__BB0_59:
	.pragma "nounroll";
	st.local.u32 	[%rd264+-32], %r633;
	add.s32 	%r300, %r633, 1;
	st.local.u32 	[%rd264+-28], %r300;
	add.s32 	%r301, %r633, 2;
	st.local.u32 	[%rd264+-24], %r301;
	add.s32 	%r302, %r633, 3;
	st.local.u32 	[%rd264+-20], %r302;
	add.s32 	%r303, %r633, 4;
	st.local.u32 	[%rd264+-16], %r303;
	add.s32 	%r304, %r633, 5;
	st.local.u32 	[%rd264+-12], %r304;
	add.s32 	%r305, %r633, 6;
	st.local.u32 	[%rd264+-8], %r305;
	add.s32 	%r306, %r633, 7;
	st.local.u32 	[%rd264+-4], %r306;
	add.s32 	%r307, %r633, 8;
	st.local.u32 	[%rd264], %r307;
	add.s32 	%r308, %r633, 9;
	st.local.u32 	[%rd264+4], %r308;
	add.s32 	%r309, %r633, 10;
	st.local.u32 	[%rd264+8], %r309;
	add.s32 	%r310, %r633, 11;
	st.local.u32 	[%rd264+12], %r310;
	add.s32 	%r311, %r633, 12;
	st.local.u32 	[%rd264+16], %r311;
	add.s32 	%r312, %r633, 13;
	st.local.u32 	[%rd264+20], %r312;
	add.s32 	%r313, %r633, 14;
	st.local.u32 	[%rd264+24], %r313;
	add.s32 	%r314, %r633, 15;
	st.local.u32 	[%rd264+28], %r314;
	add.s64 	%rd264, %rd264, 64;
	add.s32 	%r633, %r633, 16;
	setp.eq.s32 	%p48, %r633, %r82;
	mov.u32 	%r658, %r82;
	@%p48 bra 	$L__BB0_60;
	bra.uni 	$L__BB0_59;
$L__BB0_60:
	setp.eq.s32 	%p49, %r77, 0;
	@%p49 bra 	$L__BB0_70;
	setp.lt.u32 	%p50, %r78, 7;
	@%p50 bra 	$L__BB0_63;
	mul.wide.u32 	%rd124, %r658, 4;
	add.s64 	%rd125, %rd2, %rd124;
	st.local.u32 	[%rd125], %r658;
	add.s32 	%r315, %r658, 1;
	st.local.u32 	[%rd125+4], %r315;
	add.s32 	%r316, %r658, 2;
	st.local.u32 	[%rd125+8], %r316;
	add.s32 	%r317, %r658, 3;
	st.local.u32 	[%rd125+12], %r317;
	add.s32 	%r318, %r658, 4;
	st.local.u32 	[%rd125+16], %r318;
	add.s32 	%r319, %r658, 5;
	st.local.u32 	[%rd125+20], %r319;
	add.s32 	%r320, %r658, 6;
	st.local.u32 	[%rd125+24], %r320;
	add.s32 	%r321, %r658, 7;
	st.local.u32 	[%rd125+28], %r321;
	add.s32 	%r658, %r658, 8;
$L__BB0_63:
	setp.eq.s32 	%p51, %r79, 0;
	@%p51 bra 	$L__BB0_70;
	setp.lt.u32 	%p52, %r80, 3;
	@%p52 bra 	$L__BB0_66;
	mul.wide.u32 	%rd126, %r658, 4;
	add.s64 	%rd127, %rd2, %rd126;
	st.local.u32 	[%rd127], %r658;
	add.s32 	%r322, %r658, 1;
	st.local.u32 	[%rd127+4], %r322;
	add.s32 	%r323, %r658, 2;
	st.local.u32 	[%rd127+8], %r323;
	add.s32 	%r324, %r658, 3;
	st.local.u32 	[%rd127+12], %r324;
	add.s32 	%r658, %r658, 4;
$L__BB0_66:
	setp.eq.s32 	%p53, %r81, 0;
	@%p53 bra 	$L__BB0_70;
	setp.eq.s32 	%p54, %r81, 1;
	mul.wide.u32 	%rd128, %r658, 4;
	add.s64 	%rd11, %rd2, %rd128;
	st.local.u32 	[%rd11], %r658;
	@%p54 bra 	$L__BB0_70;
	setp.eq.s32 	%p55, %r81, 2;
	add.s32 	%r325, %r658, 1;
	st.local.u32 	[%rd11+4], %r325;
	@%p55 bra 	$L__BB0_70;
	add.s32 	%r326, %r658, 2;
	st.local.u32 	[%rd11+8], %r326;
$L__BB0_70:
	setp.lt.u32 	%p56, %r17, 7;
	mov.u32 	%r651, %r149;
	mov.u32 	%r652, %r632;
	@%p56 bra 	$L__BB0_90;
	mov.b32 	%r636, 0;
	mov.u32 	%r651, %r149;
	mov.u32 	%r652, %r632;
	bra.uni 	$L__BB0_89;
$L__BB0_72:
	setp.lt.u32 	%p63, %r17, 15;
	mul.wide.u32 	%rd189, %r638, 4;
	add.s64 	%rd190, %rd2, %rd189;
	ld.local.u32 	%r413, [%rd190];
	mul.lo.s32 	%r97, %r413, %r149;
	mul.lo.s32 	%r98, %r638, %r149;
	mov.b32 	%r646, 0;
	@%p63 bra 	$L__BB0_75;
	mov.b32 	%r640, 0;
$L__BB0_74:
	.pragma "nounroll";
	mul.wide.u32 	%rd191, %r640, 4;
	add.s64 	%rd192, %rd2, %rd191;
	ld.local.u32 	%r415, [%rd192];
	add.s32 	%r416, %r97, %r415;
	mul.wide.s32 	%rd193, %r416, 2;
	add.s64 	%rd194, %rd3, %rd193;
	ld.local.u16 	%rs32, [%rd194];
	setp.eq.s16 	%p64, %rs32, 1;
	add.s32 	%r417, %r640, %r98;
	mov.b32 	%r418, 1;
	shl.b32 	%r419, %r418, %r417;
	selp.b32 	%r420, %r419, 0, %p64;
	or.b32  	%r421, %r420, %r650;
	ld.local.u32 	%r422, [%rd192+4];
	add.s32 	%r423, %r97, %r422;
	mul.wide.s32 	%rd195, %r423, 2;
	add.s64 	%rd196, %rd3, %rd195;
	ld.local.u16 	%rs33, [%rd196];
	setp.eq.s16 	%p65, %rs33, 1;
	add.s32 	%r424, %r417, 1;
	shl.b32 	%r425, %r418, %r424;
	selp.b32 	%r426, %r425, 0, %p65;
	or.b32  	%r427, %r426, %r421;
	ld.local.u32 	%r428, [%rd192+8];
	add.s32 	%r429, %r97, %r428;
	mul.wide.s32 	%rd197, %r429, 2;
	add.s64 	%rd198, %rd3, %rd197;
	ld.local.u16 	%rs34, [%rd198];
	setp.eq.s16 	%p66, %rs34, 1;
	add.s32 	%r430, %r417, 2;
	shl.b32 	%r431, %r418, %r430;
	selp.b32 	%r432, %r431, 0, %p66;
	or.b32  	%r433, %r432, %r427;
	ld.local.u32 	%r434, [%rd192+12];
	add.s32 	%r435, %r97, %r434;
	mul.wide.s32 	%rd199, %r435, 2;
	add.s64 	%rd200, %rd3, %rd199;
	ld.local.u16 	%rs35, [%rd200];
	setp.eq.s16 	%p67, %rs35, 1;
	add.s32 	%r436, %r417, 3;
	shl.b32 	%r437, %r418, %r436;
	selp.b32 	%r438, %r437, 0, %p67;
	or.b32  	%r439, %r438, %r433;
	ld.local.u32 	%r440, [%rd192+16];
	add.s32 	%r441, %r97, %r440;
	mul.wide.s32 	%rd201, %r441, 2;
	add.s64 	%rd202, %rd3, %rd201;
	ld.local.u16 	%rs36, [%rd202];
	setp.eq.s16 	%p68, %rs36, 1;
	add.s32 	%r442, %r417, 4;
	shl.b32 	%r443, %r418, %r442;
	selp.b32 	%r444, %r443, 0, %p68;
	or.b32  	%r445, %r444, %r439;
	ld.local.u32 	%r446, [%rd192+20];
	add.s32 	%r447, %r97, %r446;
	mul.wide.s32 	%rd203, %r447, 2;
	add.s64 	%rd204, %rd3, %rd203;
	ld.local.u16 	%rs37, [%rd204];
	setp.eq.s16 	%p69, %rs37, 1;
	add.s32 	%r448, %r417, 5;
	shl.b32 	%r449, %r418, %r448;
	selp.b32 	%r450, %r449, 0, %p69;
	or.b32  	%r451, %r450, %r445;
	ld.local.u32 	%r452, [%rd192+24];
	add.s32 	%r453, %r97, %r452;
	mul.wide.s32 	%rd205, %r453, 2;
	add.s64 	%rd206, %rd3, %rd205;
	ld.local.u16 	%rs38, [%rd206];
	setp.eq.s16 	%p70, %rs38, 1;
	add.s32 	%r454, %r417, 6;
	shl.b32 	%r455, %r418, %r454;
	selp.b32 	%r456, %r455, 0, %p70;
	or.b32  	%r457, %r456, %r451;
	ld.local.u32 	%r458, [%rd192+28];
	add.s32 	%r459, %r97, %r458;
	mul.wide.s32 	%rd207, %r459, 2;
	add.s64 	%rd208, %rd3, %rd207;
	ld.local.u16 	%rs39, [%rd208];
	setp.eq.s16 	%p71, %rs39, 1;
	add.s32 	%r460, %r417, 7;
	shl.b32 	%r461, %r418, %r460;
	selp.b32 	%r462, %r461, 0, %p71;
	or.b32  	%r463, %r462, %r457;
	ld.local.u32 	%r464, [%rd192+32];
	add.s32 	%r465, %r97, %r464;
	mul.wide.s32 	%rd209, %r465, 2;
	add.s64 	%rd210, %rd3, %rd209;
	ld.local.u16 	%rs40, [%rd210];
	setp.eq.s16 	%p72, %rs40, 1;
	add.s32 	%r466, %r417, 8;
	shl.b32 	%r467, %r418, %r466;
	selp.b32 	%r468, %r467, 0, %p72;
	or.b32  	%r469, %r468, %r463;
	ld.local.u32 	%r470, [%rd192+36];
	add.s32 	%r471, %r97, %r470;
	mul.wide.s32 	%rd211, %r471, 2;
	add.s64 	%rd212, %rd3, %rd211;
	ld.local.u16 	%rs41, [%rd212];
	setp.eq.s16 	%p73, %rs41, 1;
	add.s32 	%r472, %r417, 9;
	shl.b32 	%r473, %r418, %r472;
	selp.b32 	%r474, %r473, 0, %p73;
	or.b32  	%r475, %r474, %r469;
	ld.local.u32 	%r476, [%rd192+40];
	add.s32 	%r477, %r97, %r476;
	mul.wide.s32 	%rd213, %r477, 2;
	add.s64 	%rd214, %rd3, %rd213;
	ld.local.u16 	%rs42, [%rd214];
	setp.eq.s16 	%p74, %rs42, 1;
	add.s32 	%r478, %r417, 10;
	shl.b32 	%r479, %r418, %r478;
	selp.b32 	%r480, %r479, 0, %p74;
	or.b32  	%r481, %r480, %r475;
	ld.local.u32 	%r482, [%rd192+44];
	add.s32 	%r483, %r97, %r482;
	mul.wide.s32 	%rd215, %r483, 2;
	add.s64 	%rd216, %rd3, %rd215;
	ld.local.u16 	%rs43, [%rd216];
	setp.eq.s16 	%p75, %rs43, 1;
	add.s32 	%r484, %r417, 11;
	shl.b32 	%r485, %r418, %r484;
	selp.b32 	%r486, %r485, 0, %p75;
	or.b32  	%r487, %r486, %r481;
	ld.local.u32 	%r488, [%rd192+48];
	add.s32 	%r489, %r97, %r488;
	mul.wide.s32 	%rd217, %r489, 2;
	add.s64 	%rd218, %rd3, %rd217;
	ld.local.u16 	%rs44, [%rd218];
	setp.eq.s16 	%p76, %rs44, 1;
	add.s32 	%r490, %r417, 12;
	shl.b32 	%r491, %r418, %r490;
	selp.b32 	%r492, %r491, 0, %p76;
	or.b32  	%r493, %r492, %r487;
	ld.local.u32 	%r494, [%rd192+52];
	add.s32 	%r495, %r97, %r494;
	mul.wide.s32 	%rd219, %r495, 2;
	add.s64 	%rd220, %rd3, %rd219;
	ld.local.u16 	%rs45, [%rd220];
	setp.eq.s16 	%p77, %rs45, 1;
	add.s32 	%r496, %r417, 13;
	shl.b32 	%r497, %r418, %r496;
	selp.b32 	%r498, %r497, 0, %p77;
	or.b32  	%r499, %r498, %r493;
	ld.local.u32 	%r500, [%rd192+56];
	add.s32 	%r501, %r97, %r500;
	mul.wide.s32 	%rd221, %r501, 2;
	add.s64 	%rd222, %rd3, %rd221;
	ld.local.u16 	%rs46, [%rd222];
	setp.eq.s16 	%p78, %rs46, 1;
	add.s32 	%r502, %r417, 14;
	shl.b32 	%r503, %r418, %r502;
	selp.b32 	%r504, %r503, 0, %p78;
	or.b32  	%r505, %r504, %r499;
	ld.local.u32 	%r506, [%rd192+60];
	add.s32 	%r507, %r97, %r506;
	mul.wide.s32 	%rd223, %r507, 2;
	add.s64 	%rd224, %rd3, %rd223;
	ld.local.u16 	%rs47, [%rd224];
	setp.eq.s16 	%p79, %rs47, 1;
	add.s32 	%r508, %r417, 15;
	shl.b32 	%r509, %r418, %r508;
	selp.b32 	%r510, %r509, 0, %p79;
	or.b32  	%r650, %r510, %r505;
	add.s32 	%r640, %r640, 16;
	setp.ne.s32 	%p80, %r640, %r82;
	mov.u32 	%r646, %r82;
	@%p80 bra 	$L__BB0_74;
$L__BB0_75:
	setp.eq.s32 	%p81, %r77, 0;
	@%p81 bra 	$L__BB0_85;
	setp.lt.u32 	%p82, %r78, 7;
	@%p82 bra 	$L__BB0_78;
	mul.wide.u32 	%rd225, %r646, 4;
	add.s64 	%rd226, %rd2, %rd225;
	ld.local.u32 	%r512, [%rd226];
	add.s32 	%r513, %r97, %r512;
	mul.wide.s32 	%rd227, %r513, 2;
	add.s64 	%rd228, %rd3, %rd227;
	ld.local.u16 	%rs48, [%rd228];
	setp.eq.s16 	%p83, %rs48, 1;
	add.s32 	%r514, %r646, %r98;
	mov.b32 	%r515, 1;
	shl.b32 	%r516, %r515, %r514;
	selp.b32 	%r517, %r516, 0, %p83;
	ld.local.u32 	%r518, [%rd226+4];
	add.s32 	%r519, %r97, %r518;
	mul.wide.s32 	%rd229, %r519, 2;
	add.s64 	%rd230, %rd3, %rd229;
	ld.local.u16 	%rs49, [%rd230];
	setp.eq.s16 	%p84, %rs49, 1;
	add.s32 	%r520, %r514, 1;
	shl.b32 	%r521, %r515, %r520;
	selp.b32 	%r522, %r521, 0, %p84;
	or.b32  	%r523, %r517, %r522;
	ld.local.u32 	%r524, [%rd226+8];
	add.s32 	%r525, %r97, %r524;
	mul.wide.s32 	%rd231, %r525, 2;
	add.s64 	%rd232, %rd3, %rd231;
	ld.local.u16 	%rs50, [%rd232];
	setp.eq.s16 	%p85, %rs50, 1;
	add.s32 	%r526, %r514, 2;
	shl.b32 	%r527, %r515, %r526;
	selp.b32 	%r528, %r527, 0, %p85;
	or.b32  	%r529, %r523, %r528;
	ld.local.u32 	%r530, [%rd226+12];
	add.s32 	%r531, %r97, %r530;
	mul.wide.s32 	%rd233, %r531, 2;
	add.s64 	%rd234, %rd3, %rd233;
	ld.local.u16 	%rs51, [%rd234];
	setp.eq.s16 	%p86, %rs51, 1;
	add.s32 	%r532, %r514, 3;
	shl.b32 	%r533, %r515, %r532;
	selp.b32 	%r534, %r533, 0, %p86;
	or.b32  	%r535, %r529, %r534;
	ld.local.u32 	%r536, [%rd226+16];
	add.s32 	%r537, %r97, %r536;
	mul.wide.s32 	%rd235, %r537, 2;
	add.s64 	%rd236, %rd3, %rd235;
	ld.local.u16 	%rs52, [%rd236];
	setp.eq.s16 	%p87, %rs52, 1;
	add.s32 	%r538, %r514, 4;
	shl.b32 	%r539, %r515, %r538;
	selp.b32 	%r540, %r539, 0, %p87;
	or.b32  	%r541, %r535, %r540;
	ld.local.u32 	%r542, [%rd226+20];
	add.s32 	%r543, %r97, %r542;
	mul.wide.s32 	%rd237, %r543, 2;
	add.s64 	%rd238, %rd3, %rd237;
	ld.local.u16 	%rs53, [%rd238];
	setp.eq.s16 	%p88, %rs53, 1;
	add.s32 	%r544, %r514, 5;
	shl.b32 	%r545, %r515, %r544;
	selp.b32 	%r546, %r545, 0, %p88;
	or.b32  	%r547, %r541, %r546;
	ld.local.u32 	%r548, [%rd226+24];
	add.s32 	%r549, %r97, %r548;
	mul.wide.s32 	%rd239, %r549, 2;
	add.s64 	%rd240, %rd3, %rd239;
	ld.local.u16 	%rs54, [%rd240];
	setp.eq.s16 	%p89, %rs54, 1;
	add.s32 	%r550, %r514, 6;
	shl.b32 	%r551, %r515, %r550;
	selp.b32 	%r552, %r551, 0, %p89;
	or.b32  	%r553, %r547, %r552;
	ld.local.u32 	%r554, [%rd226+28];
	add.s32 	%r555, %r97, %r554;
	mul.wide.s32 	%rd241, %r555, 2;
	add.s64 	%rd242, %rd3, %rd241;
	ld.local.u16 	%rs55, [%rd242];
	setp.eq.s16 	%p90, %rs55, 1;
	add.s32 	%r556, %r514, 7;
	shl.b32 	%r557, %r515, %r556;
	selp.b32 	%r558, %r557, 0, %p90;
	or.b32  	%r559, %r553, %r558;
	or.b32  	%r650, %r559, %r650;
	add.s32 	%r646, %r646, 8;
$L__BB0_78:
	setp.eq.s32 	%p91, %r79, 0;
	@%p91 bra 	$L__BB0_85;
	setp.lt.u32 	%p92, %r80, 3;
	@%p92 bra 	$L__BB0_81;
	mul.wide.u32 	%rd243, %r646, 4;
	add.s64 	%rd244, %rd2, %rd243;
	ld.local.u32 	%r561, [%rd244];
	add.s32 	%r562, %r97, %r561;
	mul.wide.s32 	%rd245, %r562, 2;
	add.s64 	%rd246, %rd3, %rd245;
	ld.local.u16 	%rs56, [%rd246];
	setp.eq.s16 	%p93, %rs56, 1;
	add.s32 	%r563, %r646, %r98;
	mov.b32 	%r564, 1;
	shl.b32 	%r565, %r564, %r563;
	selp.b32 	%r566, %r565, 0, %p93;
	ld.local.u32 	%r567, [%rd244+4];
	add.s32 	%r568, %r97, %r567;
	mul.wide.s32 	%rd247, %r568, 2;
	add.s64 	%rd248, %rd3, %rd247;
	ld.local.u16 	%rs57, [%rd248];
	setp.eq.s16 	%p94, %rs57, 1;
	add.s32 	%r569, %r563, 1;
	shl.b32 	%r570, %r564, %r569;
	selp.b32 	%r571, %r570, 0, %p94;
	or.b32  	%r572, %r566, %r571;
	ld.local.u32 	%r573, [%rd244+8];
	add.s32 	%r574, %r97, %r573;
	mul.wide.s32 	%rd249, %r574, 2;
	add.s64 	%rd250, %rd3, %rd249;
	ld.local.u16 	%rs58, [%rd250];
	setp.eq.s16 	%p95, %rs58, 1;
	add.s32 	%r575, %r563, 2;
	shl.b32 	%r576, %r564, %r575;
	selp.b32 	%r577, %r576, 0, %p95;
	or.b32  	%r578, %r572, %r577;
	ld.local.u32 	%r579, [%rd244+12];
	add.s32 	%r580, %r97, %r579;
	mul.wide.s32 	%rd251, %r580, 2;
	add.s64 	%rd252, %rd3, %rd251;
	ld.local.u16 	%rs59, [%rd252];
	setp.eq.s16 	%p96, %rs59, 1;
	add.s32 	%r581, %r563, 3;
	shl.b32 	%r582, %r564, %r581;
	selp.b32 	%r583, %r582, 0, %p96;
	or.b32  	%r584, %r578, %r583;
	or.b32  	%r650, %r584, %r650;
	add.s32 	%r646, %r646, 4;
$L__BB0_81:
	setp.eq.s32 	%p97, %r81, 0;
	@%p97 bra 	$L__BB0_85;
	setp.eq.s32 	%p98, %r81, 1;
	mul.wide.u32 	%rd253, %r646, 4;
	add.s64 	%rd10, %rd2, %rd253;
	ld.local.u32 	%r585, [%rd10];
	add.s32 	%r586, %r97, %r585;
	mul.wide.s32 	%rd254, %r586, 2;
	add.s64 	%rd255, %rd3, %rd254;
	ld.local.u16 	%rs60, [%rd255];
	setp.eq.s16 	%p99, %rs60, 1;
	add.s32 	%r116, %r646, %r98;
	mov.b32 	%r587, 1;
	shl.b32 	%r588, %r587, %r116;
	selp.b32 	%r589, %r588, 0, %p99;
	or.b32  	%r650, %r589, %r650;
	@%p98 bra 	$L__BB0_85;
	setp.eq.s32 	%p100, %r81, 2;
	ld.local.u32 	%r590, [%rd10+4];
	add.s32 	%r591, %r97, %r590;
	mul.wide.s32 	%rd256, %r591, 2;
	add.s64 	%rd257, %rd3, %rd256;
	ld.local.u16 	%rs61, [%rd257];
	setp.eq.s16 	%p101, %rs61, 1;
	add.s32 	%r592, %r116, 1;
	mov.b32 	%r593, 1;
	shl.b32 	%r594, %r593, %r592;
	selp.b32 	%r595, %r594, 0, %p101;
	or.b32  	%r650, %r595, %r650;
	@%p100 bra 	$L__BB0_85;
	ld.local.u32 	%r596, [%rd10+8];
	add.s32 	%r597, %r97, %r596;
	mul.wide.s32 	%rd258, %r597, 2;
	add.s64 	%rd259, %rd3, %rd258;
	ld.local.u16 	%rs62, [%rd259];
	setp.eq.s16 	%p102, %rs62, 1;
	add.s32 	%r598, %r116, 2;
	mov.b32 	%r599, 1;
	shl.b32 	%r600, %r599, %r598;
	selp.b32 	%r601, %r600, 0, %p102;
	or.b32  	%r650, %r601, %r650;
$L__BB0_85:
	add.s32 	%r638, %r638, 1;
	setp.ne.s32 	%p103, %r638, %r149;
	@%p103 bra 	$L__BB0_72;
	min.s32 	%r631, %r650, %r631;
	add.s32 	%r632, %r632, 1;
	setp.eq.s32 	%p104, %r632, %r150;
	@%p104 bra 	$L__BB0_87;
	bra.uni 	$L__BB0_57;
$L__BB0_87:
	ld.param.u64 	%rd263, [_Z15examine_subsetsiilliPsPi_param_6];
	cvta.to.global.u64 	%rd260, %rd263;
	shl.b64 	%rd261, %rd4, 2;
	add.s64 	%rd262, %rd260, %rd261;
	st.global.u32 	[%rd262], %r631;
$L__BB0_88:
	ret;
$L__BB0_89:
	.pragma "nounroll";
	rem.s32 	%r328, %r652, %r651;
	add.s32 	%r329, %r651, -1;
	mul.wide.u32 	%rd129, %r329, 4;
	add.s64 	%rd130, %rd2, %rd129;
	ld.local.u32 	%r330, [%rd130];
	mul.wide.s32 	%rd131, %r328, 4;
	add.s64 	%rd132, %rd2, %rd131;
	ld.local.u32 	%r331, [%rd132];
	st.local.u32 	[%rd130], %r331;
	st.local.u32 	[%rd132], %r330;
	add.s32 	%r332, %r328, 1;
	div.s32 	%r333, %r652, %r332;
	rem.s32 	%r334, %r333, %r329;
	add.s32 	%r335, %r651, -2;
	mul.wide.u32 	%rd133, %r335, 4;
	add.s64 	%rd134, %rd2, %rd133;
	ld.local.u32 	%r336, [%rd134];
	mul.wide.s32 	%rd135, %r334, 4;
	add.s64 	%rd136, %rd2, %rd135;
	ld.local.u32 	%r337, [%rd136];
	st.local.u32 	[%rd134], %r337;
	st.local.u32 	[%rd136], %r336;
	add.s32 	%r338, %r334, 1;
	div.s32 	%r339, %r333, %r338;
	rem.s32 	%r340, %r339, %r335;
	add.s32 	%r341, %r651, -3;
	mul.wide.u32 	%rd137, %r341, 4;
	add.s64 	%rd138, %rd2, %rd137;
	ld.local.u32 	%r342, [%rd138];
	mul.wide.s32 	%rd139, %r340, 4;
	add.s64 	%rd140, %rd2, %rd139;
	ld.local.u32 	%r343, [%rd140];
	st.local.u32 	[%rd138], %r343;
	st.local.u32 	[%rd140], %r342;
	add.s32 	%r344, %r340, 1;
	div.s32 	%r345, %r339, %r344;
	rem.s32 	%r346, %r345, %r341;
	add.s32 	%r347, %r651, -4;
	mul.wide.u32 	%rd141, %r347, 4;
	add.s64 	%rd142, %rd2, %rd141;
	ld.local.u32 	%r348, [%rd142];
	mul.wide.s32 	%rd143, %r346, 4;
	add.s64 	%rd144, %rd2, %rd143;
	ld.local.u32 	%r349, [%rd144];
	st.local.u32 	[%rd142], %r349;
	st.local.u32 	[%rd144], %r348;
	add.s32 	%r350, %r346, 1;
	div.s32 	%r351, %r345, %r350;
	rem.s32 	%r352, %r351, %r347;
	add.s32 	%r353, %r651, -5;
	mul.wide.u32 	%rd145, %r353, 4;
	add.s64 	%rd146, %rd2, %rd145;
	ld.local.u32 	%r354, [%rd146];
	mul.wide.s32 	%rd147, %r352, 4;
	add.s64 	%rd148, %rd2, %rd147;
	ld.local.u32 	%r355, [%rd148];
	st.local.u32 	[%rd146], %r355;
	st.local.u32 	[%rd148], %r354;
	add.s32 	%r356, %r352, 1;
	div.s32 	%r357, %r351, %r356;
	rem.s32 	%r358, %r357, %r353;
	add.s32 	%r359, %r651, -6;
	mul.wide.u32 	%rd149, %r359, 4;
	add.s64 	%rd150, %rd2, %rd149;
	ld.local.u32 	%r360, [%rd150];
	mul.wide.s32 	%rd151, %r358, 4;
	add.s64 	%rd152, %rd2, %rd151;
	ld.local.u32 	%r361, [%rd152];
	st.local.u32 	[%rd150], %r361;
	st.local.u32 	[%rd152], %r360;
	add.s32 	%r362, %r358, 1;
	div.s32 	%r363, %r357, %r362;
	rem.s32 	%r364, %r363, %r359;
	add.s32 	%r365, %r651, -7;
	mul.wide.u32 	%rd153, %r365, 4;
	add.s64 	%rd154, %rd2, %rd153;
	ld.local.u32 	%r366, [%rd154];
	mul.wide.s32 	%rd155, %r364, 4;
	add.s64 	%rd156, %rd2, %rd155;
	ld.local.u32 	%r367, [%rd156];
	st.local.u32 	[%rd154], %r367;
	st.local.u32 	[%rd156], %r366;
	add.s32 	%r368, %r364, 1;
	div.s32 	%r369, %r363, %r368;
	rem.s32 	%r370, %r369, %r365;
	add.s32 	%r651, %r651, -8;
	mul.wide.u32 	%rd157, %r651, 4;
	add.s64 	%rd158, %rd2, %rd157;
	ld.local.u32 	%r371, [%rd158];
	mul.wide.s32 	%rd159, %r370, 4;
	add.s64 	%rd160, %rd2, %rd159;
	ld.local.u32 	%r372, [%rd160];
	st.local.u32 	[%rd158], %r372;
	st.local.u32 	[%rd160], %r371;
	add.s32 	%r373, %r370, 1;
	div.s32 	%r652, %r369, %r373;
	add.s32 	%r636, %r636, 8;
	setp.eq.s32 	%p57, %r636, %r83;
	@%p57 bra 	$L__BB0_90;
	bra.uni 	$L__BB0_89;
$L__BB0_90:
	setp.eq.s32 	%p58, %r79, 0;
	@%p58 bra 	$L__BB0_98;
	setp.lt.u32 	%p59, %r80, 3;
	@%p59 bra 	$L__BB0_93;
	rem.s32 	%r374, %r652, %r651;
	add.s32 	%r375, %r651, -1;
	mul.wide.u32 	%rd161, %r375, 4;
	add.s64 	%rd162, %rd2, %rd161;
	ld.local.u32 	%r376, [%rd162];
	mul.wide.s32 	%rd163, %r374, 4;
	add.s64 	%rd164, %rd2, %rd163;
	ld.local.u32 	%r377, [%rd164];
	st.local.u32 	[%rd162], %r377;
	st.local.u32 	[%rd164], %r376;
	add.s32 	%r378, %r374, 1;
	div.s32 	%r379, %r652, %r378;
	rem.s32 	%r380, %r379, %r375;
	add.s32 	%r381, %r651, -2;
	mul.wide.u32 	%rd165, %r381, 4;
	add.s64 	%rd166, %rd2, %rd165;
	ld.local.u32 	%r382, [%rd166];
	mul.wide.s32 	%rd167, %r380, 4;
	add.s64 	%rd168, %rd2, %rd167;
	ld.local.u32 	%r383, [%rd168];
	st.local.u32 	[%rd166], %r383;
	st.local.u32 	[%rd168], %r382;
	add.s32 	%r384, %r380, 1;
	div.s32 	%r385, %r379, %r384;
	rem.s32 	%r386, %r385, %r381;
	add.s32 	%r387, %r651, -3;
	mul.wide.u32 	%rd169, %r387, 4;
	add.s64 	%rd170, %rd2, %rd169;
	ld.local.u32 	%r388, [%rd170];
	mul.wide.s32 	%rd171, %r386, 4;
	add.s64 	%rd172, %rd2, %rd171;
	ld.local.u32 	%r389, [%rd172];
	st.local.u32 	[%rd170], %r389;
	st.local.u32 	[%rd172], %r388;
	add.s32 	%r390, %r386, 1;
	div.s32 	%r391, %r385, %r390;
	rem.s32 	%r392, %r391, %r387;
	add.s32 	%r651, %r651, -4;
	mul.wide.u32 	%rd173, %r651, 4;
	add.s64 	%rd174, %rd2, %rd173;
	ld.local.u32 	%r393, [%rd174];
	mul.wide.s32 	%rd175, %r392, 4;
	add.s64 	%rd176, %rd2, %rd175;
	ld.local.u32 	%r394, [%rd176];
	st.local.u32 	[%rd174], %r394;
	st.local.u32 	[%rd176], %r393;
	add.s32 	%r395, %r392, 1;
	div.s32 	%r652, %r391, %r395;
$L__BB0_93:
	setp.eq.s32 	%p60, %r81, 0;
	@%p60 bra 	$L__BB0_98;
	setp.eq.s32 	%p61, %r81, 1;
	@%p61 bra 	$L__BB0_96;
	rem.s32 	%r396, %r652, %r651;
	add.s32 	%r397, %r651, -1;
	mul.wide.u32 	%rd177, %r397, 4;
	add.s64 	%rd178, %rd2, %rd177;
	ld.local.u32 	%r398, [%rd178];
	mul.wide.s32 	%rd179, %r396, 4;
	add.s64 	%rd180, %rd2, %rd179;
	ld.local.u32 	%r399, [%rd180];
	st.local.u32 	[%rd178], %r399;
	st.local.u32 	[%rd180], %r398;
	add.s32 	%r400, %r396, 1;
	div.s32 	%r401, %r652, %r400;
	rem.s32 	%r402, %r401, %r397;
	add.s32 	%r651, %r651, -2;
	mul.wide.u32 	%rd181, %r651, 4;
	add.s64 	%rd182, %rd2, %rd181;
	ld.local.u32 	%r403, [%rd182];
	mul.wide.s32 	%rd183, %r402, 4;
	add.s64 	%rd184, %rd2, %rd183;
	ld.local.u32 	%r404, [%rd184];
	st.local.u32 	[%rd182], %r404;
	st.local.u32 	[%rd184], %r403;
	add.s32 	%r405, %r402, 1;
	div.s32 	%r652, %r401, %r405;
$L__BB0_96:
	setp.eq.s32 	%p62, %r84, 0;
	@%p62 bra 	$L__BB0_98;
	rem.s32 	%r406, %r652, %r651;
	add.s32 	%r407, %r651, -1;
	mul.wide.u32 	%rd185, %r407, 4;
	add.s64 	%rd186, %rd2, %rd185;
	ld.local.u32 	%r408, [%rd186];
	mul.wide.s32 	%rd187, %r406, 4;
	add.s64 	%rd188, %rd2, %rd187;
	ld.local.u32 	%r409, [%rd188];
	st.local.u32 	[%rd186], %r409;
	st.local.u32 	[%rd188], %r408;
$L__BB0_98:
	mov.b32 	%r650, 0;
	mov.u32 	%r638, %r650;
	bra.uni 	$L__BB0_72;

}


// ===== COMPILED SASS (sm_100) =====

	.target	sm_100

	.elftype	@"ET_EXEC"


//--------------------- .note.nv.tkinfo           --------------------------
	.section	.note.nv.tkinfo,"",@"SHT_NOTE"
	.sectionflags	@"SHF_NOTE_NV_TKINFO"
	.tkinfo
        /*0018*/ 	.word	0x00000002
        /*0030*/ 	.string	""
        /*0030*/ 	.string	"ptxas"
        /*0030*/ 	.string	"Cuda compilation tools, release 13.0, V13.0.88"
        /*0030*/ 	.string	"Build cuda_13.0.r13.0/compiler.36424714_0"
        /*0030*/ 	.string	"-arch sm_100 -m 64 "



//--------------------- .note.nv.cuinfo           --------------------------
	.section	.note.nv.cuinfo,"",@"SHT_NOTE"
	.sectionflags	@"SHF_NOTE_NV_CUINFO"
        /*0018*/ 	.short	0x0002
        /*001a*/ 	.short	0x0064
        /*001c*/ 	.short	0x0082
	.zero		2


//--------------------- .nv.info                  --------------------------
	.section	.nv.info,"",@"SHT_CUDA_INFO"
	.align	4


	//----- nvinfo : EIATTR_REGCOUNT
	.align		4
        /*0000*/ 	.byte	0x04, 0x2f
        /*0002*/ 	.short	(.L_1 - .L_0)
	.align		4
.L_0:
        /*0004*/ 	.word	index@(_Z15examine_subsetsiilliPsPi)
        /*0008*/ 	.word	0x00000020


	//----- nvinfo : EIATTR_FRAME_SIZE
	.align		4
.L_1:
        /*000c*/ 	.byte	0x04, 0x11
        /*000e*/ 	.short	(.L_3 - .L_2)
	.align		4
.L_2:
        /*0010*/ 	.word	index@(_Z15examine_subsetsiilliPsPi)
        /*0014*/ 	.word	0x00000048


	//----- nvinfo : EIATTR_MIN_STACK_SIZE
	.align		4
.L_3:
        /*0018*/ 	.byte	0x04, 0x12
        /*001a*/ 	.short	(.L_5 - .L_4)
	.align		4
.L_4:
        /*001c*/ 	.word	index@(_Z15examine_subsetsiilliPsPi)
        /*0020*/ 	.word	0x00000048
.L_5:


//--------------------- .nv.compat                --------------------------
	.section	.nv.compat,"",@"SHT_CUDA_COMPAT_INFO"
	.align	4
        /*0000*/ 	.byte	0x02, 0x09, 0x00, 0x00, 0x02, 0x02, 0x01, 0x00, 0x02, 0x05, 0x05, 0x00, 0x03, 0x07, 0x01, 0x01
        /*0010*/ 	.byte	0x02, 0x03, 0x00, 0x00, 0x02, 0x06, 0x01, 0x00, 0x04, 0x0b, 0x08, 0x00, 0x09, 0x00, 0x00, 0x00
        /*0020*/ 	.byte	0x00, 0x00, 0x00, 0x00


//--------------------- .nv.info._Z15examine_subsetsiilliPsPi --------------------------
	.section	.nv.info._Z15examine_subsetsiilliPsPi,"",@"SHT_CUDA_INFO"
	.sectionflags	@""
	.align	4


	//----- nvinfo : EIATTR_CUDA_API_VERSION
	.align		4
        /*0000*/ 	.byte	0x04, 0x37
        /*0002*/ 	.short	(.L_7 - .L_6)
.L_6:
        /*0004*/ 	.word	0x00000082


	//----- nvinfo : EIATTR_KPARAM_INFO
	.align		4
.L_7:
        /*0008*/ 	.byte	0x04, 0x17
        /*000a*/ 	.short	(.L_9 - .L_8)
.L_8:
        /*000c*/ 	.word	0x00000000
        /*0010*/ 	.short	0x0006
        /*0012*/ 	.short	0x0028
        /*0014*/ 	.byte	0x00, 0xf5, 0x21, 0x00


	//----- nvinfo : EIATTR_KPARAM_INFO
	.align		4
.L_9:
        /*0018*/ 	.byte	0x04, 0x17
        /*001a*/ 	.short	(.L_11 - .L_10)
.L_10:
        /*001c*/ 	.word	0x00000000
        /*0020*/ 	.short	0x0005
        /*0022*/ 	.short	0x0020
        /*0024*/ 	.byte	0x00, 0xf5, 0x21, 0x00


	//----- nvinfo : EIATTR_KPARAM_INFO
	.align		4
.L_11:
        /*0028*/ 	.byte	0x04, 0x17
        /*002a*/ 	.short	(.L_13 - .L_12)
.L_12:
        /*002c*/ 	.word	0x00000000
        /*0030*/ 	.short	0x0004
        /*0032*/ 	.short	0x0018
        /*0034*/ 	.byte	0x00, 0xf0, 0x11, 0x00


	//----- nvinfo : EIATTR_KPARAM_INFO
	.align		4
.L_13:
        /*0038*/ 	.byte	0x04, 0x17
        /*003a*/ 	.short	(.L_15 - .L_14)
.L_14:
        /*003c*/ 	.word	0x00000000
        /*0040*/ 	.short	0x0003
        /*0042*/ 	.short	0x0010
        /*0044*/ 	.byte	0x00, 0xf0, 0x21, 0x00


	//----- nvinfo : EIATTR_KPARAM_INFO
	.align		4
.L_15:
        /*0048*/ 	.byte	0x04, 0x17
        /*004a*/ 	.short	(.L_17 - .L_16)
.L_16:
        /*004c*/ 	.word	0x00000000
        /*0050*/ 	.short	0x0002
        /*0052*/ 	.short	0x0008
        /*0054*/ 	.byte	0x00, 0xf0, 0x21, 0x00


	//----- nvinfo : EIATTR_KPARAM_INFO
	.align		4
.L_17:
        /*0058*/ 	.byte	0x04, 0x17
        /*005a*/ 	.short	(.L_19 - .L_18)
.L_18:
        /*005c*/ 	.word	0x00000000
        /*0060*/ 	.short	0x0001
        /*0062*/ 	.short	0x0004
        /*0064*/ 	.byte	0x00, 0xf0, 0x11, 0x00


	//----- nvinfo : EIATTR_KPARAM_INFO
	.align		4
.L_19:
        /*0068*/ 	.byte	0x04, 0x17
        /*006a*/ 	.short	(.L_21 - .L_20)
.L_20:
        /*006c*/ 	.word	0x00000000
        /*0070*/ 	.short	0x0000
        /*0072*/ 	.short	0x0000
        /*0074*/ 	.byte	0x00, 0xf0, 0x11, 0x00


	//----- nvinfo : EIATTR_SPARSE_MMA_MASK
	.align		4
.L_21:
        /*0078*/ 	.byte	0x03, 0x50
        /*007a*/ 	.short	0x0000


	//----- nvinfo : EIATTR_MAXREG_COUNT
	.align		4
        /*007c*/ 	.byte	0x03, 0x1b
        /*007e*/ 	.short	0x00ff


	//----- nvinfo : EIATTR_MERCURY_ISA_VERSION
	.align		4
        /*0080*/ 	.byte	0x03, 0x5f
        /*0082*/ 	.short	0x0101


	//----- nvinfo : EIATTR_VRC_CTA_INIT_COUNT
	.align		4
        /*0084*/ 	.byte	0x02, 0x4a
	.zero		1
	.zero		1


	//----- nvinfo : EIATTR_EXIT_INSTR_OFFSETS
	.align		4
        /*0088*/ 	.byte	0x04, 0x1c
        /*008a*/ 	.short	(.L_23 - .L_22)


	//   ....[0]....
.L_22:
        /*008c*/ 	.word	0x000000c0


	//   ....[1]....
        /*0090*/ 	.word	0x00007f00


	//----- nvinfo : EIATTR_CRS_STACK_SIZE
	.align		4
.L_23:
        /*0094*/ 	.byte	0x04, 0x1e
        /*0096*/ 	.short	(.L_25 - .L_24)
.L_24:
        /*0098*/ 	.word	0x00000000


	//----- nvinfo : EIATTR_CBANK_PARAM_SIZE
	.align		4
.L_25:
        /*009c*/ 	.byte	0x03, 0x19
        /*009e*/ 	.short	0x0030


	//----- nvinfo : EIATTR_PARAM_CBANK
	.align		4
        /*00a0*/ 	.byte	0x04, 0x0a
        /*00a2*/ 	.short	(.L_27 - .L_26)
	.align		4
.L_26:
        /*00a4*/ 	.word	index@(.nv.constant0._Z15examine_subsetsiilliPsPi)
        /*00a8*/ 	.short	0x0380
        /*00aa*/ 	.short	0x0030


	//----- nvinfo : EIATTR_SW_WAR
	.align		4
.L_27:
        /*00ac*/ 	.byte	0x04, 0x36
        /*00ae*/ 	.short	(.L_29 - .L_28)
.L_28:
        /*00b0*/ 	.word	0x00000008
.L_29:


//--------------------- .nv.callgraph             --------------------------
	.section	.nv.callgraph,"",@"SHT_CUDA_CALLGRAPH"
	.align	4
	.sectionentsize	8
	.align		4
        /*0000*/ 	.word	0x00000000
	.align		4
        /*0004*/ 	.word	0xffffffff
	.align		4
        /*0008*/ 	.word	0x00000000
	.align		4
        /*000c*/ 	.word	0xfffffffe
	.align		4
        /*0010*/ 	.word	0x00000000
	.align		4
        /*0014*/ 	.word	0xfffffffd
	.align		4
        /*0018*/ 	.word	0x00000000
	.align		4
        /*001c*/ 	.word	0xfffffffc


//--------------------- .text._Z15examine_subsetsiilliPsPi --------------------------
	.section	.text._Z15examine_subsetsiilliPsPi,"ax",@progbits
	.align	128
        .global         _Z15examine_subsetsiilliPsPi
        .type           _Z15examine_subsetsiilliPsPi,@function
        .size           _Z15examine_subsetsiilliPsPi,(.L_x_45 - _Z15examine_subsetsiilliPsPi)
        .other          _Z15examine_subsetsiilliPsPi,@"STO_CUDA_ENTRY STV_DEFAULT"
_Z15examine_subsetsiilliPsPi:
.text._Z15examine_subsetsiilliPsPi:
[----:B------:R-:W0:Y:S01]  /*0000*/  LDC R1, c[0x0][0x37c] ;  /* 0x0000df00ff017b82 */ /* 0x000e220000000800 */
[----:B------:R-:W1:Y:S07]  /*0010*/  S2R R21, SR_TID.X ;  /* 0x0000000000157919 */ /* 0x000e6e0000002100 */
[----:B------:R-:W1:Y:S01]  /*0020*/  S2UR UR4, SR_CTAID.X ;  /* 0x00000000000479c3 */ /* 0x000e620000002500 */
[----:B------:R-:W2:Y:S01]  /*0030*/  LDCU.64 UR6, c[0x0][0x388] ;  /* 0x00007100ff0677ac */ /* 0x000ea20008000a00 */
[----:B0-----:R-:W-:Y:S01]  /*0040*/  VIADD R1, R1, 0xffffffb8 ;  /* 0xffffffb801017836 */ /* 0x001fe20000000000 */
[----:B------:R-:W0:Y:S05]  /*0050*/  LDCU.64 UR8, c[0x0][0x390] ;  /* 0x00007200ff0877ac */ /* 0x000e2a0008000a00 */
[----:B------:R-:W1:Y:S02]  /*0060*/  LDC R0, c[0x0][0x360] ;  /* 0x0000d800ff007b82 */ /* 0x000e640000000800 */
[----:B-1----:R-:W-:-:S05]  /*0070*/  IMAD R21, R0, UR4, R21 ;  /* 0x0000000400157c24 */ /* 0x002fca000f8e0215 */
[----:B--2---:R-:W-:-:S05]  /*0080*/  IADD3 R4, P0, PT, R21, UR6, RZ ;  /* 0x0000000615047c10 */ /* 0x004fca000ff1e0ff */
[----:B------:R-:W-:Y:S01]  /*0090*/  IMAD.X R0, RZ, RZ, UR7, P0 ;  /* 0x00000007ff007e24 */ /* 0x000fe200080e06ff */
[----:B0-----:R-:W-:-:S04]  /*00a0*/  ISETP.GE.U32.AND P0, PT, R4, UR8, PT ;  /* 0x0000000804007c0c */ /* 0x001fc8000bf06070 */
[----:B------:R-:W-:-:S13]  /*00b0*/  ISETP.GE.AND.EX P0, PT, R0, UR9, PT, P0 ;  /* 0x0000000900007c0c */ /* 0x000fda000bf06300 */
[----:B------:R-:W-:Y:S05]  /*00c0*/  @P0 EXIT ;  /* 0x000000000000094d */ /* 0x000fea0003800000 */
[----:B------:R-:W0:Y:S02]  /*00d0*/  LDC R5, c[0x0][0x384] ;  /* 0x0000e100ff057b82 */ /* 0x000e240000000800 */
[----:B0-----:R-:W-:-:S13]  /*00e0*/  ISETP.GE.AND P0, PT, R5, 0x1, PT ;  /* 0x000000010500780c */ /* 0x001fda0003f06270 */
[----:B------:R-:W-:Y:S05]  /*00f0*/  @!P0 BRA `(.L_x_0) ;  /* 0x0000000000d08947 */ /* 0x000fea0003800000 */
[C---:B------:R-:W-:Y:S01]  /*0100*/  ISETP.GE.U32.AND P0, PT, R5.reuse, 0x10, PT ;  /* 0x000000100500780c */ /* 0x040fe20003f06070 */
[----:B------:R-:W-:Y:S01]  /*0110*/  IMAD.MOV.U32 R0, RZ, RZ, RZ ;  /* 0x000000ffff007224 */ /* 0x000fe200078e00ff */
[----:B------:R-:W-:-:S04]  /*0120*/  LOP3.LUT R6, R5, 0xf, RZ, 0xc0, !PT ;  /* 0x0000000f05067812 */ /* 0x000fc800078ec0ff */
[----:B------:R-:W-:-:S07]  /*0130*/  ISETP.NE.AND P1, PT, R6, RZ, PT ;  /* 0x000000ff0600720c */ /* 0x000fce0003f25270 */
[----:B------:R-:W-:Y:S06]  /*0140*/  @!P0 BRA `(.L_x_1) ;  /* 0x0000000000388947 */ /* 0x000fec0003800000 */
[----:B------:R-:W-:Y:S01]  /*0150*/  HFMA2 R2, -RZ, RZ, 0, 0 ;  /* 0x00000000ff027431 */ /* 0x000fe200000001ff */
[----:B------:R-:W-:-:S07]  /*0160*/  LOP3.LUT R0, R5, 0x7ffffff0, RZ, 0xc0, !PT ;  /* 0x7ffffff005007812 */ /* 0x000fce00078ec0ff */
.L_x_2:
[C---:B0-----:R-:W-:Y:S02]  /*0170*/  IMAD R3, R2.reuse, 0x4, R1 ;  /* 0x0000000402037824 */ /* 0x041fe400078e0201 */
[----:B------:R-:W-:-:S03]  /*0180*/  VIADD R2, R2, 0x10 ;  /* 0x0000001002027836 */ /* 0x000fc60000000000 */
[----:B------:R0:W-:Y:S02]  /*0190*/  STL.64 [R3], RZ ;  /* 0x000000ff03007387 */ /* 0x0001e40000100a00 */
[----:B------:R-:W-:Y:S02]  /*01a0*/  ISETP.NE.AND P0, PT, R2, R0, PT ;  /* 0x000000000200720c */ /* 0x000fe40003f05270 */
[----:B------:R0:W-:Y:S04]  /*01b0*/  STL.64 [R3+0x8], RZ ;  /* 0x000008ff03007387 */ /* 0x0001e80000100a00 */
[----:B------:R0:W-:Y:S04]  /*01c0*/  STL.64 [R3+0x10], RZ ;  /* 0x000010ff03007387 */ /* 0x0001e80000100a00 */
[----:B------:R0:W-:Y:S04]  /*01d0*/  STL.64 [R3+0x18], RZ ;  /* 0x000018ff03007387 */ /* 0x0001e80000100a00 */
[----:B------:R0:W-:Y:S04]  /*01e0*/  STL.64 [R3+0x20], RZ ;  /* 0x000020ff03007387 */ /* 0x0001e80000100a00 */
[----:B------:R0:W-:Y:S04]  /*01f0*/  STL.64 [R3+0x28], RZ ;  /* 0x000028ff03007387 */ /* 0x0001e80000100a00 */
[----:B------:R0:W-:Y:S04]  /*0200*/  STL.64 [R3+0x30], RZ ;  /* 0x000030ff03007387 */ /* 0x0001e80000100a00 */
[----:B------:R0:W-:Y:S01]  /*0210*/  STL.64 [R3+0x38], RZ ;  /* 0x000038ff03007387 */ /* 0x0001e20000100a00 */
[----:B------:R-:W-:Y:S05]  /*0220*/  @P0 BRA `(.L_x_2) ;  /* 0xfffffffc00d00947 */ /* 0x000fea000383ffff */
.L_x_1:
[----:B------:R-:W-:Y:S05]  /*0230*/  @!P1 BRA `(.L_x_0) ;  /* 0x0000000000809947 */ /* 0x000fea0003800000 */
[----:B------:R-:W-:Y:S02]  /*0240*/  ISETP.GE.U32.AND P0, PT, R6, 0x8, PT ;  /* 0x000000080600780c */ /* 0x000fe40003f06070 */
[----:B0-----:R-:W-:-:S04]  /*0250*/  LOP3.LUT R3, R5, 0x7, RZ, 0xc0, !PT ;  /* 0x0000000705037812 */ /* 0x001fc800078ec0ff */
[----:B------:R-:W-:-:S07]  /*0260*/  ISETP.NE.AND P1, PT, R3, RZ, PT ;  /* 0x000000ff0300720c */ /* 0x000fce0003f25270 */
[----:B------:R-:W-:Y:S06]  /*0270*/  @!P0 BRA `(.L_x_3) ;  /* 0x0000000000288947 */ /* 0x000fec0003800000 */
[C---:B------:R-:W-:Y:S01]  /*0280*/  IMAD R2, R0.reuse, 0x4, R1 ;  /* 0x0000000400027824 */ /* 0x040fe200078e0201 */
[----:B------:R-:W-:-:S04]  /*0290*/  IADD3 R0, PT, PT, R0, 0x8, RZ ;  /* 0x0000000800007810 */ /* 0x000fc80007ffe0ff */
[----:B------:R0:W-:Y:S04]  /*02a0*/  STL [R2], RZ ;  /* 0x000000ff02007387 */ /* 0x0001e80000100800 */
[----:B------:R0:W-:Y:S04]  /*02b0*/  STL [R2+0x4], RZ ;  /* 0x000004ff02007387 */ /* 0x0001e80000100800 */
[----:B------:R0:W-:Y:S04]  /*02c0*/  STL [R2+0x8], RZ ;  /* 0x000008ff02007387 */ /* 0x0001e80000100800 */
[----:B------:R0:W-:Y:S04]  /*02d0*/  STL [R2+0xc], RZ ;  /* 0x00000cff02007387 */ /* 0x0001e80000100800 */
[----:B------:R0:W-:Y:S04]  /*02e0*/  STL [R2+0x10], RZ ;  /* 0x000010ff02007387 */ /* 0x0001e80000100800 */
[----:B------:R0:W-:Y:S04]  /*02f0*/  STL [R2+0x14], RZ ;  /* 0x000014ff02007387 */ /* 0x0001e80000100800 */
[----:B------:R0:W-:Y:S04]  /*0300*/  STL [R2+0x18], RZ ;  /* 0x000018ff02007387 */ /* 0x0001e80000100800 */
[----:B------:R0:W-:Y:S02]  /*0310*/  STL [R2+0x1c], RZ ;  /* 0x00001cff02007387 */ /* 0x0001e40000100800 */
.L_x_3:
[----:B------:R-:W-:Y:S05]  /*0320*/  @!P1 BRA `(.L_x_0) ;  /* 0x0000000000449947 */ /* 0x000fea0003800000 */
[----:B------:R-:W-:Y:S02]  /*0330*/  ISETP.GE.U32.AND P0, PT, R3, 0x4, PT ;  /* 0x000000040300780c */ /* 0x000fe40003f06070 */
[----:B0-----:R-:W-:-:S04]  /*0340*/  LOP3.LUT R2, R5, 0x3, RZ, 0xc0, !PT ;  /* 0x0000000305027812 */ /* 0x001fc800078ec0ff */
[----:B------:R-:W-:-:S07]  /*0350*/  ISETP.NE.AND P1, PT, R2, RZ, PT ;  /* 0x000000ff0200720c */ /* 0x000fce0003f25270 */
[C---:B------:R-:W-:Y:S02]  /*0360*/  @P0 IMAD R3, R0.reuse, 0x4, R1 ;  /* 0x0000000400030824 */ /* 0x040fe400078e0201 */
[----:B------:R-:W-:-:S03]  /*0370*/  @P0 VIADD R0, R0, 0x4 ;  /* 0x0000000400000836 */ /* 0x000fc60000000000 */
[----:B------:R1:W-:Y:S04]  /*0380*/  @P0 STL [R3], RZ ;  /* 0x000000ff03000387 */ /* 0x0003e80000100800 */
[----:B------:R1:W-:Y:S04]  /*0390*/  @P0 STL [R3+0x4], RZ ;  /* 0x000004ff03000387 */ /* 0x0003e80000100800 */
[----:B------:R1:W-:Y:S04]  /*03a0*/  @P0 STL [R3+0x8], RZ ;  /* 0x000008ff03000387 */ /* 0x0003e80000100800 */
[----:B------:R1:W-:Y:S01]  /*03b0*/  @P0 STL [R3+0xc], RZ ;  /* 0x00000cff03000387 */ /* 0x0003e20000100800 */
[----:B------:R-:W-:Y:S05]  /*03c0*/  @!P1 BRA `(.L_x_0) ;  /* 0x00000000001c9947 */ /* 0x000fea0003800000 */
[----:B------:R-:W-:-:S05]  /*03d0*/  UMOV UR4, URZ ;  /* 0x000000ff00047c82 */ /* 0x000fca0008000000 */
.L_x_4:
[C---:B-1----:R-:W-:Y:S01]  /*03e0*/  IMAD R3, R0.reuse, 0x4, R1 ;  /* 0x0000000400037824 */ /* 0x042fe200078e0201 */
[----:B------:R-:W-:Y:S01]  /*03f0*/  UIADD3 UR4, UPT, UPT, UR4, 0x1, URZ ;  /* 0x0000000104047890 */ /* 0x000fe2000fffe0ff */
[----:B------:R-:W-:-:S03]  /*0400*/  IADD3 R0, PT, PT, R0, 0x1, RZ ;  /* 0x0000000100007810 */ /* 0x000fc60007ffe0ff */
[----:B------:R2:W-:Y:S02]  /*0410*/  STL [R3], RZ ;  /* 0x000000ff03007387 */ /* 0x0005e40000100800 */
[----:B------:R-:W-:-:S13]  /*0420*/  ISETP.NE.AND P0, PT, R2, UR4, PT ;  /* 0x0000000402007c0c */ /* 0x000fda000bf05270 */
[----:B--2---:R-:W-:Y:S05]  /*0430*/  @P0 BRA `(.L_x_4) ;  /* 0xfffffffc00e80947 */ /* 0x004fea000383ffff */
.L_x_0:
[----:B------:R2:W-:Y:S01]  /*0440*/  STL [R1], RZ ;  /* 0x000000ff01007387 */ /* 0x0005e20000100800 */
[C---:B------:R-:W-:Y:S01]  /*0450*/  ISETP.GE.AND P0, PT, R5.reuse, 0x2, PT ;  /* 0x000000020500780c */ /* 0x040fe20003f06270 */
[----:B0-----:R-:W-:Y:S02]  /*0460*/  IMAD.MOV.U32 R2, RZ, RZ, R4 ;  /* 0x000000ffff027224 */ /* 0x001fe400078e0004 */
[----:B------:R-:W-:-:S10]  /*0470*/  VIADD R0, R5, 0xffffffff ;  /* 0xffffffff05007836 */ /* 0x000fd40000000000 */
[----:B--2---:R-:W-:Y:S05]  /*0480*/  @!P0 BRA `(.L_x_5) ;  /* 0x0000001c00b08947 */ /* 0x004fea0003800000 */
[----:B-1----:R-:W-:Y:S01]  /*0490*/  IMAD.MOV.U32 R3, RZ, RZ, RZ ;  /* 0x000000ffff037224 */ /* 0x002fe200078e00ff */
[----:B------:R-:W-:Y:S01]  /*04a0*/  MOV R12, R0 ;  /* 0x00000000000c7202 */ /* 0x000fe20000000f00 */
[----:B------:R-:W-:-:S07]  /*04b0*/  IMAD.MOV.U32 R4, RZ, RZ, RZ ;  /* 0x000000ffff047224 */ /* 0x000fce00078e00ff */
.L_x_18:
[----:B------:R-:W0:Y:S01]  /*04c0*/  LDC.64 R6, c[0x0][0x380] ;  /* 0x0000e000ff067b82 */ /* 0x000e220000000a00 */
[----:B------:R-:W-:Y:S01]  /*04d0*/  LOP3.LUT R13, RZ, R3, RZ, 0x33, !PT ;  /* 0x00000003ff0d7212 */ /* 0x000fe200078e33ff */
[----:B------:R-:W-:Y:S01]  /*04e0*/  BSSY.RECONVERGENT B0, `(.L_x_6) ;  /* 0x00000e9000007945 */ /* 0x000fe20003800200 */
[----:B------:R-:W-:Y:S01]  /*04f0*/  LOP3.LUT R5, RZ, R4, RZ, 0x33, !PT ;  /* 0x00000004ff057212 */ /* 0x000fe200078e33ff */
[----:B------:R-:W-:Y:S02]  /*0500*/  HFMA2 R11, -RZ, RZ, 0, 0 ;  /* 0x00000000ff0b7431 */ /* 0x000fe400000001ff */
[----:B0-----:R-:W-:Y:S02]  /*0510*/  IMAD.IADD R13, R13, 0x1, R6 ;  /* 0x000000010d0d7824 */ /* 0x001fe400078e0206 */
[--C-:B------:R-:W-:Y:S01]  /*0520*/  IMAD.IADD R6, R5, 0x1, R7.reuse ;  /* 0x0000000105067824 */ /* 0x100fe200078e0207 */
[----:B------:R-:W-:-:S04]  /*0530*/  IADD3 R7, PT, PT, -R4, -0x2, R7 ;  /* 0xfffffffe04077810 */ /* 0x000fc80007ffe107 */
[----:B------:R-:W-:-:S13]  /*0540*/  ISETP.GT.AND P0, PT, R6, R13, PT ;  /* 0x0000000d0600720c */ /* 0x000fda0003f04270 */
[----:B------:R-:W-:Y:S05]  /*0550*/  @P0 BRA `(.L_x_7) ;  /* 0x0000000c00840947 */ /* 0x000fea0003800000 */
[----:B------:R-:W-:Y:S01]  /*0560*/  ISETP.GE.AND P0, PT, R6, 0x1, PT ;  /* 0x000000010600780c */ /* 0x000fe20003f06270 */
[----:B------:R-:W-:-:S03]  /*0570*/  IMAD.MOV.U32 R11, RZ, RZ, 0x1 ;  /* 0x00000001ff0b7424 */ /* 0x000fc600078e00ff */
[----:B------:R-:W-:-:S13]  /*0580*/  ISETP.EQ.OR P0, PT, R6, R13, !P0 ;  /* 0x0000000d0600720c */ /* 0x000fda0004702670 */
[----:B------:R-:W-:Y:S05]  /*0590*/  @P0 BRA `(.L_x_7) ;  /* 0x0000000c00740947 */ /* 0x000fea0003800000 */
[----:B------:R-:W-:Y:S01]  /*05a0*/  ISETP.GE.U32.AND P1, PT, R7, 0x3, PT ;  /* 0x000000030700780c */ /* 0x000fe20003f26070 */
[----:B------:R-:W-:Y:S01]  /*05b0*/  IMAD.MOV.U32 R11, RZ, RZ, 0x1 ;  /* 0x00000001ff0b7424 */ /* 0x000fe200078e00ff */
[----:B------:R-:W-:Y:S01]  /*05c0*/  LOP3.LUT R15, R12, 0x3, RZ, 0xc0, !PT ;  /* 0x000000030c0f7812 */ /* 0x000fe200078ec0ff */
[----:B------:R-:W-:-:S03]  /*05d0*/  IMAD.MOV.U32 R10, RZ, RZ, RZ ;  /* 0x000000ffff0a7224 */ /* 0x000fc600078e00ff */
[----:B------:R-:W-:-:S07]  /*05e0*/  ISETP.NE.AND P0, PT, R15, RZ, PT ;  /* 0x000000ff0f00720c */ /* 0x000fce0003f05270 */
[----:B------:R-:W-:Y:S06]  /*05f0*/  @!P1 BRA `(.L_x_8) ;  /* 0x0000000400e49947 */ /* 0x000fec0003800000 */
[----:B------:R-:W-:Y:S01]  /*0600*/  LOP3.LUT R10, R12, 0xfffffffc, RZ, 0xc0, !PT ;  /* 0xfffffffc0c0a7812 */ /* 0x000fe200078ec0ff */
[----:B------:R-:W-:Y:S01]  /*0610*/  IMAD.MOV.U32 R14, RZ, RZ, RZ ;  /* 0x000000ffff0e7224 */ /* 0x000fe200078e00ff */
[----:B------:R-:W-:-:S07]  /*0620*/  MOV R11, 0x1 ;  /* 0x00000001000b7802 */ /* 0x000fce0000000f00 */
.L_x_9:
[C---:B------:R-:W-:Y:S02]  /*0630*/  VIADD R18, R14.reuse, 0x1 ;  /* 0x000000010e127836 */ /* 0x040fe40000000000 */
[----:B------:R-:W-:Y:S02]  /*0640*/  IMAD.IADD R8, R13, 0x1, -R14 ;  /* 0x000000010d087824 */ /* 0x000fe400078e0a0e */
[----:B------:R-:W-:Y:S01]  /*0650*/  VIADD R16, R14, 0x2 ;  /* 0x000000020e107836 */ /* 0x000fe20000000000 */
[----:B------:R-:W-:Y:S01]  /*0660*/  IABS R17, R18 ;  /* 0x0000001200117213 */ /* 0x000fe20000000000 */
[----:B------:R-:W-:Y:S02]  /*0670*/  IMAD R19, R8, R11, RZ ;  /* 0x0000000b08137224 */ /* 0x000fe400078e02ff */
[----:B------:R-:W-:Y:S01]  /*0680*/  IMAD.MOV.U32 R8, RZ, RZ, RZ ;  /* 0x000000ffff087224 */ /* 0x000fe200078e00ff */
[----:B------:R-:W0:Y:S01]  /*0690*/  I2F.RP R20, R17 ;  /* 0x0000001100147306 */ /* 0x000e220000209400 */
[----:B------:R-:W-:-:S07]  /*06a0*/  IABS R11, R16 ;  /* 0x00000010000b7213 */ /* 0x000fce0000000000 */
[----:B0-----:R-:W0:Y:S02]  /*06b0*/  MUFU.RCP R20, R20 ;  /* 0x0000001400147308 */ /* 0x001e240000001000 */
[----:B0-----:R-:W-:Y:S01]  /*06c0*/  VIADD R9, R20, 0xffffffe ;  /* 0x0ffffffe14097836 */ /* 0x001fe20000000000 */
[----:B------:R-:W-:-:S04]  /*06d0*/  IABS R20, R18 ;  /* 0x0000001200147213 */ /* 0x000fc80000000000 */
[----:B------:R-:W-:Y:S01]  /*06e0*/  IADD3 R20, PT, PT, RZ, -R20, RZ ;  /* 0x80000014ff147210 */ /* 0x000fe20007ffe0ff */
[----:B------:R-:W0:Y:S02]  /*06f0*/  F2I.FTZ.U32.TRUNC.NTZ R9, R9 ;  /* 0x0000000900097305 */ /* 0x000e24000021f000 */
[----:B0-----:R-:W-:-:S05]  /*0700*/  IADD3 R22, PT, PT, RZ, -R9, RZ ;  /* 0x80000009ff167210 */ /* 0x001fca0007ffe0ff */
[----:B------:R-:W-:Y:S02]  /*0710*/  IMAD R23, R22, R17, RZ ;  /* 0x0000001116177224 */ /* 0x000fe400078e02ff */
[----:B------:R-:W0:Y:S02]  /*0720*/  I2F.RP R22, R11 ;  /* 0x0000000b00167306 */ /* 0x000e240000209400 */
[----:B------:R-:W-:Y:S01]  /*0730*/  IMAD.HI.U32 R8, R9, R23, R8 ;  /* 0x0000001709087227 */ /* 0x000fe200078e0008 */
[----:B------:R-:W-:Y:S02]  /*0740*/  IABS R9, R19 ;  /* 0x0000001300097213 */ /* 0x000fe40000000000 */
[----:B------:R-:W-:-:S03]  /*0750*/  LOP3.LUT R19, R19, R18, RZ, 0x3c, !PT ;  /* 0x0000001213137212 */ /* 0x000fc600078e3cff */
[----:B------:R-:W-:Y:S01]  /*0760*/  IMAD.HI.U32 R8, R8, R9, RZ ;  /* 0x0000000908087227 */ /* 0x000fe200078e00ff */
[----:B------:R-:W-:-:S03]  /*0770*/  ISETP.GE.AND P3, PT, R19, RZ, PT ;  /* 0x000000ff1300720c */ /* 0x000fc60003f66270 */
[----:B------:R-:W-:Y:S02]  /*0780*/  IMAD R20, R8, R20, R9 ;  /* 0x0000001408147224 */ /* 0x000fe400078e0209 */
[----:B------:R-:W-:Y:S01]  /*0790*/  IMAD.IADD R19, R13, 0x1, -R18 ;  /* 0x000000010d137824 */ /* 0x000fe200078e0a12 */
[----:B0-----:R-:W0:Y:S02]  /*07a0*/  MUFU.RCP R22, R22 ;  /* 0x0000001600167308 */ /* 0x001e240000001000 */
[----:B------:R-:W-:-:S13]  /*07b0*/  ISETP.GT.U32.AND P2, PT, R17, R20, PT ;  /* 0x000000141100720c */ /* 0x000fda0003f44070 */
[----:B------:R-:W-:Y:S02]  /*07c0*/  @!P2 IMAD.IADD R20, R20, 0x1, -R17 ;  /* 0x000000011414a824 */ /* 0x000fe400078e0a11 */
[----:B0-----:R-:W-:Y:S02]  /*07d0*/  VIADD R9, R22, 0xffffffe ;  /* 0x0ffffffe16097836 */ /* 0x001fe40000000000 */
[----:B------:R-:W-:Y:S01]  /*07e0*/  @!P2 VIADD R8, R8, 0x1 ;  /* 0x000000010808a836 */ /* 0x000fe20000000000 */
[----:B------:R-:W-:Y:S02]  /*07f0*/  ISETP.GE.U32.AND P1, PT, R20, R17, PT ;  /* 0x000000111400720c */ /* 0x000fe40003f26070 */
[----:B------:R-:W-:Y:S01]  /*0800*/  ISETP.NE.AND P2, PT, R18, RZ, PT ;  /* 0x000000ff1200720c */ /* 0x000fe20003f45270 */
[----:B------:R-:W0:Y:S10]  /*0810*/  F2I.FTZ.U32.TRUNC.NTZ R9, R9 ;  /* 0x0000000900097305 */ /* 0x000e34000021f000 */
[----:B------:R-:W-:-:S05]  /*0820*/  @P1 IADD3 R8, PT, PT, R8, 0x1, RZ ;  /* 0x0000000108081810 */ /* 0x000fca0007ffe0ff */
[----:B------:R-:W-:Y:S01]  /*0830*/  @!P3 IMAD.MOV R8, RZ, RZ, -R8 ;  /* 0x000000ffff08b224 */ /* 0x000fe200078e0a08 */
[----:B------:R-:W-:Y:S01]  /*0840*/  @!P2 LOP3.LUT R8, RZ, R18, RZ, 0x33, !PT ;  /* 0x00000012ff08a212 */ /* 0x000fe200078e33ff */
[----:B0-----:R-:W-:Y:S01]  /*0850*/  IMAD.MOV R20, RZ, RZ, -R9 ;  /* 0x000000ffff147224 */ /* 0x001fe200078e0a09 */
[C---:B------:R-:W-:Y:S02]  /*0860*/  IADD3 R18, PT, PT, R14.reuse, 0x3, RZ ;  /* 0x000000030e127810 */ /* 0x040fe40007ffe0ff */
[----:B------:R-:W-:Y:S01]  /*0870*/  IADD3 R14, PT, PT, R14, 0x4, RZ ;  /* 0x000000040e0e7810 */ /* 0x000fe20007ffe0ff */
[----:B------:R-:W-:Y:S01]  /*0880*/  IMAD R19, R8, R19, RZ ;  /* 0x0000001308137224 */ /* 0x000fe200078e02ff */
[----:B------:R-:W-:Y:S01]  /*0890*/  IABS R22, R18 ;  /* 0x0000001200167213 */ /* 0x000fe20000000000 */
[----:B------:R-:W-:Y:S01]  /*08a0*/  IMAD R17, R20, R11, RZ ;  /* 0x0000000b14117224 */ /* 0x000fe200078e02ff */
[----:B------:R-:W-:Y:S01]  /*08b0*/  IABS R20, R16 ;  /* 0x0000001000147213 */ /* 0x000fe20000000000 */
[----:B------:R-:W-:-:S04]  /*08c0*/  IMAD.MOV.U32 R8, RZ, RZ, RZ ;  /* 0x000000ffff087224 */ /* 0x000fc800078e00ff */
[----:B------:R-:W-:Y:S01]  /*08d0*/  IMAD.HI.U32 R8, R9, R17, R8 ;  /* 0x0000001109087227 */ /* 0x000fe200078e0008 */
[----:B------:R-:W-:Y:S02]  /*08e0*/  IABS R9, R19 ;  /* 0x0000001300097213 */ /* 0x000fe40000000000 */
[----:B------:R-:W-:Y:S01]  /*08f0*/  LOP3.LUT R19, R19, R16, RZ, 0x3c, !PT ;  /* 0x0000001013137212 */ /* 0x000fe200078e3cff */
[----:B------:R-:W-:Y:S02]  /*0900*/  IMAD.MOV.U32 R17, RZ, RZ, R22 ;  /* 0x000000ffff117224 */ /* 0x000fe400078e0016 */
[----:B------:R-:W-:Y:S01]  /*0910*/  IMAD.MOV R20, RZ, RZ, -R20 ;  /* 0x000000ffff147224 */ /* 0x000fe200078e0a14 */
[----:B------:R-:W-:Y:S01]  /*0920*/  ISETP.GE.AND P3, PT, R19, RZ, PT ;  /* 0x000000ff1300720c */ /* 0x000fe20003f66270 */
[----:B------:R-:W0:Y:S01]  /*0930*/  I2F.RP R22, R17 ;  /* 0x0000001100167306 */ /* 0x000e220000209400 */
[----:B------:R-:W-:-:S04]  /*0940*/  IMAD.HI.U32 R8, R8, R9, RZ ;  /* 0x0000000908087227 */ /* 0x000fc800078e00ff */
[----:B------:R-:W-:Y:S02]  /*0950*/  IMAD R20, R8, R20, R9 ;  /* 0x0000001408147224 */ /* 0x000fe400078e0209 */
[----:B------:R-:W-:-:S03]  /*0960*/  IMAD.IADD R19, R13, 0x1, -R16 ;  /* 0x000000010d137824 */ /* 0x000fc600078e0a10 */
[----:B------:R-:W-:Y:S01]  /*0970*/  ISETP.GT.U32.AND P2, PT, R11, R20, PT ;  /* 0x000000140b00720c */ /* 0x000fe20003f44070 */
[----:B0-----:R-:W0:-:S12]  /*0980*/  MUFU.RCP R22, R22 ;  /* 0x0000001600167308 */ /* 0x001e180000001000 */
[-C--:B------:R-:W-:Y:S01]  /*0990*/  @!P2 IADD3 R20, PT, PT, R20, -R11.reuse, RZ ;  /* 0x8000000b1414a210 */ /* 0x080fe20007ffe0ff */
[----:B------:R-:W-:Y:S01]  /*09a0*/  @!P2 VIADD R8, R8, 0x1 ;  /* 0x000000010808a836 */ /* 0x000fe20000000000 */
[----:B------:R-:W-:Y:S02]  /*09b0*/  ISETP.NE.AND P2, PT, R16, RZ, PT ;  /* 0x000000ff1000720c */ /* 0x000fe40003f45270 */
[----:B------:R-:W-:Y:S02]  /*09c0*/  ISETP.GE.U32.AND P1, PT, R20, R11, PT ;  /* 0x0000000b1400720c */ /* 0x000fe40003f26070 */
[----:B------:R-:W-:Y:S01]  /*09d0*/  IABS R20, R18 ;  /* 0x0000001200147213 */ /* 0x000fe20000000000 */
[----:B0-----:R-:W-:Y:S01]  /*09e0*/  VIADD R9, R22, 0xffffffe ;  /* 0x0ffffffe16097836 */ /* 0x001fe20000000000 */
[----:B------:R-:W-:-:S05]  /*09f0*/  IABS R22, R14 ;  /* 0x0000000e00167213 */ /* 0x000fca0000000000 */
[----:B------:R-:W0:Y:S04]  /*0a00*/  F2I.FTZ.U32.TRUNC.NTZ R9, R9 ;  /* 0x0000000900097305 */ /* 0x000e28000021f000 */
[----:B------:R-:W-:-:S05]  /*0a10*/  @P1 VIADD R8, R8, 0x1 ;  /* 0x0000000108081836 */ /* 0x000fca0000000000 */
[----:B------:R-:W-:Y:S02]  /*0a20*/  @!P3 IADD3 R8, PT, PT, -R8, RZ, RZ ;  /* 0x000000ff0808b210 */ /* 0x000fe40007ffe1ff */
[----:B------:R-:W-:-:S05]  /*0a30*/  @!P2 LOP3.LUT R8, RZ, R16, RZ, 0x33, !PT ;  /* 0x00000010ff08a212 */ /* 0x000fca00078e33ff */
[----:B------:R-:W-:Y:S02]  /*0a40*/  IMAD R19, R8, R19, RZ ;  /* 0x0000001308137224 */ /* 0x000fe400078e02ff */
[----:B0-----:R-:W-:Y:S02]  /*0a50*/  IMAD.MOV R11, RZ, RZ, -R9 ;  /* 0x000000ffff0b7224 */ /* 0x001fe400078e0a09 */
[----:B------:R-:W-:Y:S02]  /*0a60*/  IMAD.MOV.U32 R8, RZ, RZ, RZ ;  /* 0x000000ffff087224 */ /* 0x000fe400078e00ff */
[----:B------:R-:W-:-:S04]  /*0a70*/  IMAD.MOV.U32 R16, RZ, RZ, R11 ;  /* 0x000000ffff107224 */ /* 0x000fc800078e000b */
[----:B------:R-:W-:Y:S01]  /*0a80*/  IMAD R11, R16, R17, RZ ;  /* 0x00000011100b7224 */ /* 0x000fe200078e02ff */
[----:B------:R-:W-:Y:S02]  /*0a90*/  IABS R16, R19 ;  /* 0x0000001300107213 */ /* 0x000fe40000000000 */
[----:B------:R-:W-:Y:S01]  /*0aa0*/  LOP3.LUT R19, R19, R18, RZ, 0x3c, !PT ;  /* 0x0000001213137212 */ /* 0x000fe200078e3cff */
[----:B------:R-:W-:Y:S01]  /*0ab0*/  IMAD.HI.U32 R8, R9, R11, R8 ;  /* 0x0000000b09087227 */ /* 0x000fe200078e0008 */
[----:B------:R-:W-:Y:S02]  /*0ac0*/  MOV R9, R16 ;  /* 0x0000001000097202 */ /* 0x000fe40000000f00 */
[----:B------:R-:W-:Y:S01]  /*0ad0*/  ISETP.GE.AND P3, PT, R19, RZ, PT ;  /* 0x000000ff1300720c */ /* 0x000fe20003f66270 */
[----:B------:R-:W-:Y:S02]  /*0ae0*/  IMAD.MOV.U32 R11, RZ, RZ, R22 ;  /* 0x000000ffff0b7224 */ /* 0x000fe400078e0016 */
[----:B------:R-:W-:-:S02]  /*0af0*/  IMAD.MOV R22, RZ, RZ, -R20 ;  /* 0x000000ffff167224 */ /* 0x000fc400078e0a14 */
[----:B------:R-:W0:Y:S01]  /*0b00*/  I2F.RP R20, R11 ;  /* 0x0000000b00147306 */ /* 0x000e220000209400 */
[----:B------:R-:W-:-:S04]  /*0b10*/  IMAD.HI.U32 R8, R8, R9, RZ ;  /* 0x0000000908087227 */ /* 0x000fc800078e00ff */
[----:B------:R-:W-:-:S04]  /*0b20*/  IMAD.MOV.U32 R16, RZ, RZ, R22 ;  /* 0x000000ffff107224 */ /* 0x000fc800078e0016 */
[----:B------:R-:W-:-:S05]  /*0b30*/  IMAD R16, R8, R16, R9 ;  /* 0x0000001008107224 */ /* 0x000fca00078e0209 */
[----:B------:R-:W-:Y:S01]  /*0b40*/  ISETP.GT.U32.AND P2, PT, R17, R16, PT ;  /* 0x000000101100720c */ /* 0x000fe20003f44070 */
[----:B0-----:R-:W0:-:S12]  /*0b50*/  MUFU.RCP R20, R20 ;  /* 0x0000001400147308 */ /* 0x001e180000001000 */
[----:B------:R-:W-:Y:S01]  /*0b60*/  @!P2 IMAD.IADD R16, R16, 0x1, -R17 ;  /* 0x000000011010a824 */ /* 0x000fe200078e0a11 */
[----:B------:R-:W-:Y:S02]  /*0b70*/  @!P2 IADD3 R8, PT, PT, R8, 0x1, RZ ;  /* 0x000000010808a810 */ /* 0x000fe40007ffe0ff */
[----:B------:R-:W-:Y:S02]  /*0b80*/  ISETP.NE.AND P2, PT, R18, RZ, PT ;  /* 0x000000ff1200720c */ /* 0x000fe40003f45270 */
[----:B------:R-:W-:Y:S01]  /*0b90*/  ISETP.GE.U32.AND P1, PT, R16, R17, PT ;  /* 0x000000111000720c */ /* 0x000fe20003f26070 */
[----:B0-----:R-:W-:Y:S02]  /*0ba0*/  VIADD R9, R20, 0xffffffe ;  /* 0x0ffffffe14097836 */ /* 0x001fe40000000000 */
[----:B------:R-:W-:-:S04]  /*0bb0*/  IMAD.IADD R17, R13, 0x1, -R18 ;  /* 0x000000010d117824 */ /* 0x000fc800078e0a12 */
[----:B------:R-:W0:Y:S06]  /*0bc0*/  F2I.FTZ.U32.TRUNC.NTZ R9, R9 ;  /* 0x0000000900097305 */ /* 0x000e2c000021f000 */
[----:B------:R-:W-:-:S04]  /*0bd0*/  @P1 VIADD R8, R8, 0x1 ;  /* 0x0000000108081836 */ /* 0x000fc80000000000 */
[----:B------:R-:W-:Y:S01]  /*0be0*/  @!P3 IMAD.MOV R8, RZ, RZ, -R8 ;  /* 0x000000ffff08b224 */ /* 0x000fe200078e0a08 */
[----:B------:R-:W-:Y:S02]  /*0bf0*/  @!P2 LOP3.LUT R8, RZ, R18, RZ, 0x33, !PT ;  /* 0x00000012ff08a212 */ /* 0x000fe400078e33ff */
[----:B0-----:R-:W-:-:S03]  /*0c00*/  IADD3 R16, PT, PT, RZ, -R9, RZ ;  /* 0x80000009ff107210 */ /* 0x001fc60007ffe0ff */
[----:B------:R-:W-:Y:S01]  /*0c10*/  IMAD R17, R8, R17, RZ ;  /* 0x0000001108117224 */ /* 0x000fe200078e02ff */
[----:B------:R-:W-:Y:S01]  /*0c20*/  IABS R8, R14 ;  /* 0x0000000e00087213 */ /* 0x000fe20000000000 */
[----:B------:R-:W-:-:S03]  /*0c30*/  IMAD R19, R16, R11, RZ ;  /* 0x0000000b10137224 */ /* 0x000fc600078e02ff */
[----:B------:R-:W-:Y:S01]  /*0c40*/  IABS R16, R17 ;  /* 0x0000001100107213 */ /* 0x000fe20000000000 */
[----:B------:R-:W-:Y:S01]  /*0c50*/  IMAD.MOV R18, RZ, RZ, -R8 ;  /* 0x000000ffff127224 */ /* 0x000fe200078e0a08 */
[----:B------:R-:W-:Y:S01]  /*0c60*/  LOP3.LUT R17, R17, R14, RZ, 0x3c, !PT ;  /* 0x0000000e11117212 */ /* 0x000fe200078e3cff */
[----:B------:R-:W-:-:S03]  /*0c70*/  IMAD.MOV.U32 R8, RZ, RZ, RZ ;  /* 0x000000ffff087224 */ /* 0x000fc600078e00ff */
[----:B------:R-:W-:Y:S01]  /*0c80*/  ISETP.GE.AND P3, PT, R17, RZ, PT ;  /* 0x000000ff1100720c */ /* 0x000fe20003f66270 */
[----:B------:R-:W-:-:S04]  /*0c90*/  IMAD.HI.U32 R8, R9, R19, R8 ;  /* 0x0000001309087227 */ /* 0x000fc800078e0008 */
[----:B------:R-:W-:Y:S01]  /*0ca0*/  IMAD.MOV.U32 R9, RZ, RZ, R16 ;  /* 0x000000ffff097224 */ /* 0x000fe200078e0010 */
[----:B------:R-:W-:-:S03]  /*0cb0*/  MOV R16, R18 ;  /* 0x0000001200107202 */ /* 0x000fc60000000f00 */
[----:B------:R-:W-:-:S04]  /*0cc0*/  IMAD.HI.U32 R8, R8, R9, RZ ;  /* 0x0000000908087227 */ /* 0x000fc800078e00ff */
[----:B------:R-:W-:-:S05]  /*0cd0*/  IMAD R16, R8, R16, R9 ;  /* 0x0000001008107224 */ /* 0x000fca00078e0209 */
[----:B------:R-:W-:-:S13]  /*0ce0*/  ISETP.GT.U32.AND P2, PT, R11, R16, PT ;  /* 0x000000100b00720c */ /* 0x000fda0003f44070 */
[----:B------:R-:W-:Y:S02]  /*0cf0*/  @!P2 IMAD.IADD R16, R16, 0x1, -R11 ;  /* 0x000000011010a824 */ /* 0x000fe400078e0a0b */
[----:B------:R-:W-:Y:S01]  /*0d00*/  @!P2 VIADD R8, R8, 0x1 ;  /* 0x000000010808a836 */ /* 0x000fe20000000000 */
[----:B------:R-:W-:Y:S02]  /*0d10*/  ISETP.NE.AND P2, PT, R14, RZ, PT ;  /* 0x000000ff0e00720c */ /* 0x000fe40003f45270 */
[----:B------:R-:W-:-:S13]  /*0d20*/  ISETP.GE.U32.AND P1, PT, R16, R11, PT ;  /* 0x0000000b1000720c */ /* 0x000fda0003f26070 */
[----:B------:R-:W-:Y:S01]  /*0d30*/  @P1 VIADD R8, R8, 0x1 ;  /* 0x0000000108081836 */ /* 0x000fe20000000000 */
[----:B------:R-:W-:-:S04]  /*0d40*/  ISETP.NE.AND P1, PT, R14, R10, PT ;  /* 0x0000000a0e00720c */ /* 0x000fc80003f25270 */
[----:B------:R-:W-:Y:S02]  /*0d50*/  @!P3 IADD3 R8, PT, PT, -R8, RZ, RZ ;  /* 0x000000ff0808b210 */ /* 0x000fe40007ffe1ff */
[----:B------:R-:W-:-:S05]  /*0d60*/  @!P2 LOP3.LUT R8, RZ, R14, RZ, 0x33, !PT ;  /* 0x0000000eff08a212 */ /* 0x000fca00078e33ff */
[----:B------:R-:W-:Y:S02]  /*0d70*/  IMAD.MOV.U32 R11, RZ, RZ, R8 ;  /* 0x000000ffff0b7224 */ /* 0x000fe400078e0008 */
[----:B------:R-:W-:Y:S05]  /*0d80*/  @P1 BRA `(.L_x_9) ;  /* 0xfffffff800281947 */ /* 0x000fea000383ffff */
.L_x_8:
[----:B------:R-:W-:Y:S05]  /*0d90*/  @!P0 BRA `(.L_x_7) ;  /* 0x0000000400748947 */ /* 0x000fea0003800000 */
[----:B------:R-:W-:Y:S01]  /*0da0*/  VIADD R14, R10, 0x1 ;  /* 0x000000010a0e7836 */ /* 0x000fe20000000000 */
[----:B------:R-:W-:-:S04]  /*0db0*/  IADD3 R8, PT, PT, R13, -R10, RZ ;  /* 0x8000000a0d087210 */ /* 0x000fc80007ffe0ff */
[----:B------:R-:W-:Y:S01]  /*0dc0*/  IABS R16, R14 ;  /* 0x0000000e00107213 */ /* 0x000fe20000000000 */
[----:B------:R-:W-:Y:S01]  /*0dd0*/  IMAD R11, R11, R8, RZ ;  /* 0x000000080b0b7224 */ /* 0x000fe200078e02ff */
[-C--:B------:R-:W-:Y:S02]  /*0de0*/  IABS R8, R14.reuse ;  /* 0x0000000e00087213 */ /* 0x080fe40000000000 */
[----:B------:R-:W0:Y:S02]  /*0df0*/  I2F.RP R17, R16 ;  /* 0x0000001000117306 */ /* 0x000e240000209400 */
[----:B------:R-:W-:Y:S02]  /*0e00*/  IABS R18, R11 ;  /* 0x0000000b00127213 */ /* 0x000fe40000000000 */
[----:B------:R-:W-:-:S04]  /*0e10*/  LOP3.LUT R11, R11, R14, RZ, 0x3c, !PT ;  /* 0x0000000e0b0b7212 */ /* 0x000fc800078e3cff */
[----:B------:R-:W-:Y:S01]  /*0e20*/  ISETP.GE.AND P2, PT, R11, RZ, PT ;  /* 0x000000ff0b00720c */ /* 0x000fe20003f46270 */
[----:B0-----:R-:W0:Y:S02]  /*0e30*/  MUFU.RCP R17, R17 ;  /* 0x0000001100117308 */ /* 0x001e240000001000 */
[----:B0-----:R-:W-:Y:S02]  /*0e40*/  VIADD R9, R17, 0xffffffe ;  /* 0x0ffffffe11097836 */ /* 0x001fe40000000000 */
[----:B------:R-:W-:Y:S02]  /*0e50*/  IMAD.MOV R17, RZ, RZ, -R8 ;  /* 0x000000ffff117224 */ /* 0x000fe400078e0a08 */
[----:B------:R-:W-:Y:S02]  /*0e60*/  IMAD.MOV.U32 R8, RZ, RZ, RZ ;  /* 0x000000ffff087224 */ /* 0x000fe400078e00ff */
[----:B------:R-:W0:Y:S02]  /*0e70*/  F2I.FTZ.U32.TRUNC.NTZ R9, R9 ;  /* 0x0000000900097305 */ /* 0x000e24000021f000 */
[----:B0-----:R-:W-:-:S04]  /*0e80*/  IMAD.MOV R19, RZ, RZ, -R9 ;  /* 0x000000ffff137224 */ /* 0x001fc800078e0a09 */
[----:B------:R-:W-:-:S04]  /*0e90*/  IMAD R19, R19, R16, RZ ;  /* 0x0000001013137224 */ /* 0x000fc800078e02ff */
[----:B------:R-:W-:Y:S01]  /*0ea0*/  IMAD.HI.U32 R8, R9, R19, R8 ;  /* 0x0000001309087227 */ /* 0x000fe200078e0008 */
[----:B------:R-:W-:-:S05]  /*0eb0*/  MOV R9, R18 ;  /* 0x0000001200097202 */ /* 0x000fca0000000f00 */
        /* <DEDUP_REMOVED lines=8> */
[----:B------:R-:W-:-:S04]  /*0f40*/  ISETP.NE.AND P0, PT, R15, 0x1, PT ;  /* 0x000000010f00780c */ /* 0x000fc80003f05270 */
[----:B------:R-:W-:Y:S02]  /*0f50*/  @!P2 IADD3 R8, PT, PT, -R8, RZ, RZ ;  /* 0x000000ff0808a210 */ /* 0x000fe40007ffe1ff */
[----:B------:R-:W-:-:S05]  /*0f60*/  @!P1 LOP3.LUT R8, RZ, R14, RZ, 0x33, !PT ;  /* 0x0000000eff089212 */ /* 0x000fca00078e33ff */
[----:B------:R-:W-:Y:S02]  /*0f70*/  IMAD.MOV.U32 R11, RZ, RZ, R8 ;  /* 0x000000ffff0b7224 */ /* 0x000fe400078e0008 */
[----:B------:R-:W-:Y:S05]  /*0f80*/  @!P0 BRA `(.L_x_7) ;  /* 0x0000000000f88947 */ /* 0x000fea0003800000 */
[----:B------:R-:W-:Y:S01]  /*0f90*/  VIADD R16, R10, 0x2 ;  /* 0x000000020a107836 */ /* 0x000fe20000000000 */
[----:B------:R-:W-:-:S04]  /*0fa0*/  IADD3 R14, PT, PT, R13, -R14, RZ ;  /* 0x8000000e0d0e7210 */ /* 0x000fc80007ffe0ff */
[----:B------:R-:W-:Y:S01]  /*0fb0*/  IABS R17, R16 ;  /* 0x0000001000117213 */ /* 0x000fe20000000000 */
[----:B------:R-:W-:Y:S01]  /*0fc0*/  IMAD R11, R11, R14, RZ ;  /* 0x0000000e0b0b7224 */ /* 0x000fe200078e02ff */
[-C--:B------:R-:W-:Y:S02]  /*0fd0*/  IABS R22, R16.reuse ;  /* 0x0000001000167213 */ /* 0x080fe40000000000 */
[----:B------:R-:W0:Y:S02]  /*0fe0*/  I2F.RP R18, R17 ;  /* 0x0000001100127306 */ /* 0x000e240000209400 */
[----:B------:R-:W-:Y:S01]  /*0ff0*/  IABS R14, R11 ;  /* 0x0000000b000e7213 */ /* 0x000fe20000000000 */
[----:B------:R-:W-:Y:S01]  /*1000*/  IMAD.MOV R22, RZ, RZ, -R22 ;  /* 0x000000ffff167224 */ /* 0x000fe200078e0a16 */
[----:B------:R-:W-:-:S04]  /*1010*/  LOP3.LUT R11, R11, R16, RZ, 0x3c, !PT ;  /* 0x000000100b0b7212 */ /* 0x000fc800078e3cff */
[----:B------:R-:W-:Y:S01]  /*1020*/  ISETP.GE.AND P2, PT, R11, RZ, PT ;  /* 0x000000ff0b00720c */ /* 0x000fe20003f46270 */
[----:B0-----:R-:W0:Y:S02]  /*1030*/  MUFU.RCP R18, R18 ;  /* 0x0000001200127308 */ /* 0x001e240000001000 */
[----:B0-----:R-:W-:-:S06]  /*1040*/  VIADD R8, R18, 0xffffffe ;  /* 0x0ffffffe12087836 */ /* 0x001fcc0000000000 */
[----:B------:R0:W1:Y:S02]  /*1050*/  F2I.FTZ.U32.TRUNC.NTZ R9, R8 ;  /* 0x0000000800097305 */ /* 0x000064000021f000 */
[----:B0-----:R-:W-:Y:S02]  /*1060*/  IMAD.MOV.U32 R8, RZ, RZ, RZ ;  /* 0x000000ffff087224 */ /* 0x001fe400078e00ff */
[----:B-1----:R-:W-:-:S04]  /*1070*/  IMAD.MOV R20, RZ, RZ, -R9 ;  /* 0x000000ffff147224 */ /* 0x002fc800078e0a09 */
[----:B------:R-:W-:-:S04]  /*1080*/  IMAD R19, R20, R17, RZ ;  /* 0x0000001114137224 */ /* 0x000fc800078e02ff */
[----:B------:R-:W-:Y:S01]  /*1090*/  IMAD.HI.U32 R9, R9, R19, R8 ;  /* 0x0000001309097227 */ /* 0x000fe200078e0008 */
[----:B------:R-:W-:-:S03]  /*10a0*/  MOV R8, R14 ;  /* 0x0000000e00087202 */ /* 0x000fc60000000f00 */
[----:B------:R-:W-:Y:S02]  /*10b0*/  IMAD.MOV.U32 R14, RZ, RZ, R22 ;  /* 0x000000ffff0e7224 */ /* 0x000fe400078e0016 */
[----:B------:R-:W-:-:S04]  /*10c0*/  IMAD.HI.U32 R9, R9, R8, RZ ;  /* 0x0000000809097227 */ /* 0x000fc800078e00ff */
[----:B------:R-:W-:-:S05]  /*10d0*/  IMAD R8, R9, R14, R8 ;  /* 0x0000000e09087224 */ /* 0x000fca00078e0208 */
[----:B------:R-:W-:-:S13]  /*10e0*/  ISETP.GT.U32.AND P1, PT, R17, R8, PT ;  /* 0x000000081100720c */ /* 0x000fda0003f24070 */
[----:B------:R-:W-:Y:S02]  /*10f0*/  @!P1 IMAD.IADD R8, R8, 0x1, -R17 ;  /* 0x0000000108089824 */ /* 0x000fe400078e0a11 */
[----:B------:R-:W-:Y:S01]  /*1100*/  @!P1 VIADD R9, R9, 0x1 ;  /* 0x0000000109099836 */ /* 0x000fe20000000000 */
[----:B------:R-:W-:Y:S02]  /*1110*/  ISETP.NE.AND P1, PT, R16, RZ, PT ;  /* 0x000000ff1000720c */ /* 0x000fe40003f25270 */
[----:B------:R-:W-:-:S13]  /*1120*/  ISETP.GE.U32.AND P0, PT, R8, R17, PT ;  /* 0x000000110800720c */ /* 0x000fda0003f06070 */
[----:B------:R-:W-:Y:S02]  /*1130*/  @P0 IADD3 R9, PT, PT, R9, 0x1, RZ ;  /* 0x0000000109090810 */ /* 0x000fe40007ffe0ff */
[----:B------:R-:W-:-:S03]  /*1140*/  ISETP.NE.AND P0, PT, R15, 0x2, PT ;  /* 0x000000020f00780c */ /* 0x000fc60003f05270 */
[----:B------:R-:W-:Y:S01]  /*1150*/  @!P2 IMAD.MOV R9, RZ, RZ, -R9 ;  /* 0x000000ffff09a224 */ /* 0x000fe200078e0a09 */
[----:B------:R-:W-:-:S05]  /*1160*/  @!P1 LOP3.LUT R9, RZ, R16, RZ, 0x33, !PT ;  /* 0x00000010ff099212 */ /* 0x000fca00078e33ff */
[----:B------:R-:W-:-:S04]  /*1170*/  IMAD.MOV.U32 R11, RZ, RZ, R9 ;  /* 0x000000ffff0b7224 */ /* 0x000fc800078e0009 */
[----:B------:R-:W-:Y:S05]  /*1180*/  @!P0 BRA `(.L_x_7) ;  /* 0x0000000000788947 */ /* 0x000fea0003800000 */
[----:B------:R-:W-:Y:S02]  /*1190*/  VIADD R10, R10, 0x3 ;  /* 0x000000030a0a7836 */ /* 0x000fe40000000000 */
[----:B------:R-:W-:-:S03]  /*11a0*/  IMAD.IADD R16, R13, 0x1, -R16 ;  /* 0x000000010d107824 */ /* 0x000fc600078e0a10 */
        /* <DEDUP_REMOVED lines=9> */
[----:B0-----:R-:W-:-:S06]  /*1240*/  IADD3 R8, PT, PT, R15, 0xffffffe, RZ ;  /* 0x0ffffffe0f087810 */ /* 0x001fcc0007ffe0ff */
[----:B------:R0:W1:Y:S02]  /*1250*/  F2I.FTZ.U32.TRUNC.NTZ R9, R8 ;  /* 0x0000000800097305 */ /* 0x000064000021f000 */
[----:B0-----:R-:W-:Y:S02]  /*1260*/  HFMA2 R8, -RZ, RZ, 0, 0 ;  /* 0x00000000ff087431 */ /* 0x001fe400000001ff */
[----:B-1----:R-:W-:-:S04]  /*1270*/  IMAD.MOV R13, RZ, RZ, -R9 ;  /* 0x000000ffff0d7224 */ /* 0x002fc800078e0a09 */
[----:B------:R-:W-:-:S04]  /*1280*/  IMAD R13, R13, R14, RZ ;  /* 0x0000000e0d0d7224 */ /* 0x000fc800078e02ff */
[----:B------:R-:W-:-:S04]  /*1290*/  IMAD.HI.U32 R9, R9, R13, R8 ;  /* 0x0000000d09097227 */ /* 0x000fc800078e0008 */
[----:B------:R-:W-:Y:S02]  /*12a0*/  IMAD.MOV.U32 R8, RZ, RZ, R16 ;  /* 0x000000ffff087224 */ /* 0x000fe400078e0010 */
[----:B------:R-:W-:Y:S02]  /*12b0*/  IMAD.MOV.U32 R13, RZ, RZ, R17 ;  /* 0x000000ffff0d7224 */ /* 0x000fe400078e0011 */
[----:B------:R-:W-:-:S04]  /*12c0*/  IMAD.HI.U32 R9, R9, R8, RZ ;  /* 0x0000000809097227 */ /* 0x000fc800078e00ff */
[----:B------:R-:W-:-:S05]  /*12d0*/  IMAD R13, R9, R13, R8 ;  /* 0x0000000d090d7224 */ /* 0x000fca00078e0208 */
[----:B------:R-:W-:-:S13]  /*12e0*/  ISETP.GT.U32.AND P1, PT, R14, R13, PT ;  /* 0x0000000d0e00720c */ /* 0x000fda0003f24070 */
[----:B------:R-:W-:Y:S01]  /*12f0*/  @!P1 IMAD.IADD R13, R13, 0x1, -R14 ;  /* 0x000000010d0d9824 */ /* 0x000fe200078e0a0e */
[----:B------:R-:W-:Y:S02]  /*1300*/  @!P1 IADD3 R9, PT, PT, R9, 0x1, RZ ;  /* 0x0000000109099810 */ /* 0x000fe40007ffe0ff */
[----:B------:R-:W-:Y:S02]  /*1310*/  ISETP.NE.AND P1, PT, R10, RZ, PT ;  /* 0x000000ff0a00720c */ /* 0x000fe40003f25270 */
[----:B------:R-:W-:-:S13]  /*1320*/  ISETP.GE.U32.AND P0, PT, R13, R14, PT ;  /* 0x0000000e0d00720c */ /* 0x000fda0003f06070 */
[----:B------:R-:W-:-:S04]  /*1330*/  @P0 VIADD R9, R9, 0x1 ;  /* 0x0000000109090836 */ /* 0x000fc80000000000 */
[----:B------:R-:W-:Y:S01]  /*1340*/  @!P2 IMAD.MOV R9, RZ, RZ, -R9 ;  /* 0x000000ffff09a224 */ /* 0x000fe200078e0a09 */
[----:B------:R-:W-:-:S05]  /*1350*/  @!P1 LOP3.LUT R9, RZ, R10, RZ, 0x33, !PT ;  /* 0x0000000aff099212 */ /* 0x000fca00078e33ff */
[----:B------:R-:W-:-:S07]  /*1360*/  IMAD.MOV.U32 R11, RZ, RZ, R9 ;  /* 0x000000ffff0b7224 */ /* 0x000fce00078e0009 */
.L_x_7:
[----:B------:R-:W-:Y:S05]  /*1370*/  BSYNC.RECONVERGENT B0 ;  /* 0x0000000000007941 */ /* 0x000fea0003800200 */
.L_x_6:
[----:B------:R-:W-:Y:S01]  /*1380*/  ISETP.GT.AND P0, PT, R11, R2, PT ;  /* 0x000000020b00720c */ /* 0x000fe20003f04270 */
[----:B------:R-:W-:Y:S01]  /*1390*/  BSSY.RECONVERGENT B0, `(.L_x_10) ;  /* 0x00000f5000007945 */ /* 0x000fe20003800200 */
[----:B------:R-:W-:-:S11]  /*13a0*/  LEA R10, R4, R1, 0x2 ;  /* 0x00000001040a7211 */ /* 0x000fd600078e10ff */
[----:B------:R-:W-:Y:S05]  /*13b0*/  @P0 BRA `(.L_x_11) ;  /* 0x0000000c00c80947 */ /* 0x000fea0003800000 */
[----:B------:R-:W-:Y:S01]  /*13c0*/  BSSY.RECONVERGENT B1, `(.L_x_12) ;  /* 0x00000f0000017945 */ /* 0x000fe20003800200 */
[C---:B------:R-:W-:Y:S02]  /*13d0*/  LOP3.LUT R14, R12.reuse, 0x3, RZ, 0xc0, !PT ;  /* 0x000000030c0e7812 */ /* 0x040fe400078ec0ff */
[----:B------:R-:W-:-:S07]  /*13e0*/  LOP3.LUT R12, R12, 0xfffffffc, RZ, 0xc0, !PT ;  /* 0xfffffffc0c0c7812 */ /* 0x000fce00078ec0ff */
.L_x_17:
[----:B------:R-:W0:Y:S01]  /*13f0*/  LDC R8, c[0x0][0x380] ;  /* 0x0000e000ff087b82 */ /* 0x000e220000000800 */
[----:B------:R-:W-:Y:S01]  /*1400*/  BSSY.RECONVERGENT B2, `(.L_x_13) ;  /* 0x00000e9000027945 */ /* 0x000fe20003800200 */
[----:B------:R-:W-:Y:S02]  /*1410*/  IMAD.IADD R2, R2, 0x1, -R11 ;  /* 0x0000000102027824 */ /* 0x000fe400078e0a0b */
[----:B------:R-:W-:Y:S01]  /*1420*/  IMAD.MOV.U32 R11, RZ, RZ, RZ ;  /* 0x000000ffff0b7224 */ /* 0x000fe200078e00ff */
[C---:B0-----:R-:W-:Y:S01]  /*1430*/  IADD3 R13, PT, PT, -R3.reuse, -0x2, R8 ;  /* 0xfffffffe030d7810 */ /* 0x041fe20007ffe108 */
[----:B------:R-:W-:-:S03]  /*1440*/  VIADD R3, R3, 0x1 ;  /* 0x0000000103037836 */ /* 0x000fc60000000000 */
[----:B------:R-:W-:-:S13]  /*1450*/  ISETP.GT.AND P0, PT, R6, R13, PT ;  /* 0x0000000d0600720c */ /* 0x000fda0003f04270 */
[----:B------:R-:W-:Y:S05]  /*1460*/  @P0 BRA `(.L_x_14) ;  /* 0x0000000c00880947 */ /* 0x000fea0003800000 */
[C---:B------:R-:W-:Y:S02]  /*1470*/  ISETP.GE.AND P0, PT, R6.reuse, 0x1, PT ;  /* 0x000000010600780c */ /* 0x040fe40003f06270 */
[----:B------:R-:W-:Y:S02]  /*1480*/  MOV R11, 0x1 ;  /* 0x00000001000b7802 */ /* 0x000fe40000000f00 */
[----:B------:R-:W-:-:S13]  /*1490*/  ISETP.EQ.OR P0, PT, R6, R13, !P0 ;  /* 0x0000000d0600720c */ /* 0x000fda0004702670 */
[----:B------:R-:W-:Y:S05]  /*14a0*/  @P0 BRA `(.L_x_14) ;  /* 0x0000000c00780947 */ /* 0x000fea0003800000 */
[----:B------:R-:W-:Y:S01]  /*14b0*/  ISETP.GE.U32.AND P0, PT, R7, 0x3, PT ;  /* 0x000000030700780c */ /* 0x000fe20003f06070 */
[----:B------:R-:W-:Y:S02]  /*14c0*/  IMAD.MOV.U32 R11, RZ, RZ, 0x1 ;  /* 0x00000001ff0b7424 */ /* 0x000fe400078e00ff */
[----:B------:R-:W-:-:S10]  /*14d0*/  IMAD.MOV.U32 R18, RZ, RZ, RZ ;  /* 0x000000ffff127224 */ /* 0x000fd400078e00ff */
[----:B------:R-:W-:Y:S05]  /*14e0*/  @!P0 BRA `(.L_x_15) ;  /* 0x0000000400e88947 */ /* 0x000fea0003800000 */
[----:B------:R-:W-:Y:S02]  /*14f0*/  HFMA2 R15, -RZ, RZ, 0, 0 ;  /* 0x00000000ff0f7431 */ /* 0x000fe400000001ff */
[----:B------:R-:W-:-:S07]  /*1500*/  IMAD.MOV.U32 R11, RZ, RZ, 0x1 ;  /* 0x00000001ff0b7424 */ /* 0x000fce00078e00ff */
.L_x_16:
[----:B------:R-:W-:Y:S01]  /*1510*/  VIADD R18, R15, 0x1 ;  /* 0x000000010f127836 */ /* 0x000fe20000000000 */
[----:B------:R-:W-:Y:S01]  /*1520*/  IADD3 R8, PT, PT, R13, -R15, RZ ;  /* 0x8000000f0d087210 */ /* 0x000fe20007ffe0ff */
[----:B------:R-:W-:-:S03]  /*1530*/  VIADD R16, R15, 0x2 ;  /* 0x000000020f107836 */ /* 0x000fc60000000000 */
[----:B------:R-:W-:Y:S01]  /*1540*/  IABS R17, R18 ;  /* 0x0000001200117213 */ /* 0x000fe20000000000 */
[----:B------:R-:W-:Y:S01]  /*1550*/  IMAD R19, R8, R11, RZ ;  /* 0x0000000b08137224 */ /* 0x000fe200078e02ff */
[----:B------:R-:W-:Y:S01]  /*1560*/  IABS R11, R16 ;  /* 0x00000010000b7213 */ /* 0x000fe20000000000 */
[----:B------:R-:W-:Y:S01]  /*1570*/  IMAD.MOV.U32 R8, RZ, RZ, RZ ;  /* 0x000000ffff087224 */ /* 0x000fe200078e00ff */
[----:B------:R-:W0:Y:S08]  /*1580*/  I2F.RP R20, R17 ;  /* 0x0000001100147306 */ /* 0x000e300000209400 */
[----:B0-----:R-:W0:Y:S02]  /*1590*/  MUFU.RCP R20, R20 ;  /* 0x0000001400147308 */ /* 0x001e240000001000 */
[----:B0-----:R-:W-:Y:S01]  /*15a0*/  VIADD R9, R20, 0xffffffe ;  /* 0x0ffffffe14097836 */ /* 0x001fe20000000000 */
[----:B------:R-:W-:-:S05]  /*15b0*/  IABS R20, R18 ;  /* 0x0000001200147213 */ /* 0x000fca0000000000 */
[----:B------:R-:W0:Y:S01]  /*15c0*/  F2I.FTZ.U32.TRUNC.NTZ R9, R9 ;  /* 0x0000000900097305 */ /* 0x000e22000021f000 */
[----:B------:R-:W-:Y:S02]  /*15d0*/  IMAD.MOV R20, RZ, RZ, -R20 ;  /* 0x000000ffff147224 */ /* 0x000fe400078e0a14 */
[----:B0-----:R-:W-:-:S04]  /*15e0*/  IMAD.MOV R22, RZ, RZ, -R9 ;  /* 0x000000ffff167224 */ /* 0x001fc800078e0a09 */
        /* <DEDUP_REMOVED lines=11> */
[-C--:B------:R-:W-:Y:S01]  /*16a0*/  @!P1 IADD3 R20, PT, PT, R20, -R17.reuse, RZ ;  /* 0x8000001114149210 */ /* 0x080fe20007ffe0ff */
[----:B------:R-:W-:Y:S01]  /*16b0*/  @!P1 VIADD R8, R8, 0x1 ;  /* 0x0000000108089836 */ /* 0x000fe20000000000 */
[----:B------:R-:W-:Y:S01]  /*16c0*/  ISETP.NE.AND P1, PT, R18, RZ, PT ;  /* 0x000000ff1200720c */ /* 0x000fe20003f25270 */
[----:B0-----:R-:W-:Y:S01]  /*16d0*/  VIADD R9, R22, 0xffffffe ;  /* 0x0ffffffe16097836 */ /* 0x001fe20000000000 */
[----:B------:R-:W-:-:S05]  /*16e0*/  ISETP.GE.U32.AND P0, PT, R20, R17, PT ;  /* 0x000000111400720c */ /* 0x000fca0003f06070 */
[----:B------:R-:W0:Y:S08]  /*16f0*/  F2I.FTZ.U32.TRUNC.NTZ R9, R9 ;  /* 0x0000000900097305 */ /* 0x000e30000021f000 */
[----:B------:R-:W-:-:S04]  /*1700*/  @P0 VIADD R8, R8, 0x1 ;  /* 0x0000000108080836 */ /* 0x000fc80000000000 */
[----:B------:R-:W-:Y:S01]  /*1710*/  @!P2 IMAD.MOV R8, RZ, RZ, -R8 ;  /* 0x000000ffff08a224 */ /* 0x000fe200078e0a08 */
[----:B------:R-:W-:Y:S01]  /*1720*/  @!P1 LOP3.LUT R8, RZ, R18, RZ, 0x33, !PT ;  /* 0x00000012ff089212 */ /* 0x000fe200078e33ff */
[C---:B------:R-:W-:Y:S01]  /*1730*/  VIADD R18, R15.reuse, 0x3 ;  /* 0x000000030f127836 */ /* 0x040fe20000000000 */
[----:B0-----:R-:W-:Y:S01]  /*1740*/  IADD3 R20, PT, PT, RZ, -R9, RZ ;  /* 0x80000009ff147210 */ /* 0x001fe20007ffe0ff */
[----:B------:R-:W-:Y:S02]  /*1750*/  VIADD R15, R15, 0x4 ;  /* 0x000000040f0f7836 */ /* 0x000fe40000000000 */
[----:B------:R-:W-:Y:S01]  /*1760*/  IMAD R19, R8, R19, RZ ;  /* 0x0000001308137224 */ /* 0x000fe200078e02ff */
[----:B------:R-:W-:Y:S01]  /*1770*/  MOV R8, RZ ;  /* 0x000000ff00087202 */ /* 0x000fe20000000f00 */
[----:B------:R-:W-:Y:S01]  /*1780*/  IMAD R17, R20, R11, RZ ;  /* 0x0000000b14117224 */ /* 0x000fe200078e02ff */
[----:B------:R-:W-:Y:S02]  /*1790*/  IABS R22, R18 ;  /* 0x0000001200167213 */ /* 0x000fe40000000000 */
[----:B------:R-:W-:Y:S01]  /*17a0*/  IABS R20, R16 ;  /* 0x0000001000147213 */ /* 0x000fe20000000000 */
[----:B------:R-:W-:Y:S01]  /*17b0*/  IMAD.HI.U32 R8, R9, R17, R8 ;  /* 0x0000001109087227 */ /* 0x000fe200078e0008 */
[----:B------:R-:W-:-:S02]  /*17c0*/  IABS R9, R19 ;  /* 0x0000001300097213 */ /* 0x000fc40000000000 */
        /* <DEDUP_REMOVED lines=10> */
[----:B------:R-:W-:Y:S02]  /*1870*/  @!P1 IMAD.IADD R20, R20, 0x1, -R11 ;  /* 0x0000000114149824 */ /* 0x000fe400078e0a0b */
[----:B------:R-:W-:Y:S01]  /*1880*/  @!P1 VIADD R8, R8, 0x1 ;  /* 0x0000000108089836 */ /* 0x000fe20000000000 */
[----:B------:R-:W-:Y:S02]  /*1890*/  ISETP.NE.AND P1, PT, R16, RZ, PT ;  /* 0x000000ff1000720c */ /* 0x000fe40003f25270 */
[----:B------:R-:W-:Y:S02]  /*18a0*/  ISETP.GE.U32.AND P0, PT, R20, R11, PT ;  /* 0x0000000b1400720c */ /* 0x000fe40003f06070 */
[----:B------:R-:W-:Y:S02]  /*18b0*/  IABS R20, R18 ;  /* 0x0000001200147213 */ /* 0x000fe40000000000 */
[----:B0-----:R-:W-:Y:S02]  /*18c0*/  IADD3 R9, PT, PT, R22, 0xffffffe, RZ ;  /* 0x0ffffffe16097810 */ /* 0x001fe40007ffe0ff */
[----:B------:R-:W-:-:S04]  /*18d0*/  IABS R22, R15 ;  /* 0x0000000f00167213 */ /* 0x000fc80000000000 */
[----:B------:R-:W0:Y:S03]  /*18e0*/  F2I.FTZ.U32.TRUNC.NTZ R9, R9 ;  /* 0x0000000900097305 */ /* 0x000e26000021f000 */
[----:B------:R-:W-:-:S04]  /*18f0*/  @P0 VIADD R8, R8, 0x1 ;  /* 0x0000000108080836 */ /* 0x000fc80000000000 */
[----:B------:R-:W-:Y:S01]  /*1900*/  @!P2 IMAD.MOV R8, RZ, RZ, -R8 ;  /* 0x000000ffff08a224 */ /* 0x000fe200078e0a08 */
[----:B------:R-:W-:-:S05]  /*1910*/  @!P1 LOP3.LUT R8, RZ, R16, RZ, 0x33, !PT ;  /* 0x00000010ff089212 */ /* 0x000fca00078e33ff */
[----:B------:R-:W-:Y:S01]  /*1920*/  IMAD R19, R8, R19, RZ ;  /* 0x0000001308137224 */ /* 0x000fe200078e02ff */
[----:B------:R-:W-:Y:S02]  /*1930*/  MOV R8, RZ ;  /* 0x000000ff00087202 */ /* 0x000fe40000000f00 */
[----:B0-----:R-:W-:-:S05]  /*1940*/  IADD3 R11, PT, PT, RZ, -R9, RZ ;  /* 0x80000009ff0b7210 */ /* 0x001fca0007ffe0ff */
[----:B------:R-:W-:-:S04]  /*1950*/  IMAD.MOV.U32 R16, RZ, RZ, R11 ;  /* 0x000000ffff107224 */ /* 0x000fc800078e000b */
[----:B------:R-:W-:Y:S01]  /*1960*/  IMAD R11, R16, R17, RZ ;  /* 0x00000011100b7224 */ /* 0x000fe200078e02ff */
[----:B------:R-:W-:Y:S02]  /*1970*/  IABS R16, R19 ;  /* 0x0000001300107213 */ /* 0x000fe40000000000 */
[----:B------:R-:W-:Y:S01]  /*1980*/  LOP3.LUT R19, R19, R18, RZ, 0x3c, !PT ;  /* 0x0000001213137212 */ /* 0x000fe200078e3cff */
[----:B------:R-:W-:-:S03]  /*1990*/  IMAD.HI.U32 R8, R9, R11, R8 ;  /* 0x0000000b09087227 */ /* 0x000fc600078e0008 */
[----:B------:R-:W-:Y:S01]  /*19a0*/  ISETP.GE.AND P2, PT, R19, RZ, PT ;  /* 0x000000ff1300720c */ /* 0x000fe20003f46270 */
[----:B------:R-:W-:Y:S02]  /*19b0*/  IMAD.MOV.U32 R11, RZ, RZ, R22 ;  /* 0x000000ffff0b7224 */ /* 0x000fe400078e0016 */
[----:B------:R-:W-:Y:S02]  /*19c0*/  IMAD.MOV R22, RZ, RZ, -R20 ;  /* 0x000000ffff167224 */ /* 0x000fe400078e0a14 */
[----:B------:R-:W0:Y:S01]  /*19d0*/  I2F.RP R20, R11 ;  /* 0x0000000b00147306 */ /* 0x000e220000209400 */
[----:B------:R-:W-:Y:S02]  /*19e0*/  IMAD.MOV.U32 R9, RZ, RZ, R16 ;  /* 0x000000ffff097224 */ /* 0x000fe400078e0010 */
[----:B------:R-:W-:Y:S02]  /*19f0*/  MOV R16, R22 ;  /* 0x0000001600107202 */ /* 0x000fe40000000f00 */
[----:B------:R-:W-:-:S04]  /*1a00*/  IMAD.HI.U32 R8, R8, R9, RZ ;  /* 0x0000000908087227 */ /* 0x000fc800078e00ff */
[----:B------:R-:W-:-:S05]  /*1a10*/  IMAD R16, R8, R16, R9 ;  /* 0x0000001008107224 */ /* 0x000fca00078e0209 */
[----:B------:R-:W-:Y:S01]  /*1a20*/  ISETP.GT.U32.AND P1, PT, R17, R16, PT ;  /* 0x000000101100720c */ /* 0x000fe20003f24070 */
[----:B0-----:R-:W0:-:S12]  /*1a30*/  MUFU.RCP R20, R20 ;  /* 0x0000001400147308 */ /* 0x001e180000001000 */
[----:B------:R-:W-:Y:S02]  /*1a40*/  @!P1 IMAD.IADD R16, R16, 0x1, -R17 ;  /* 0x0000000110109824 */ /* 0x000fe400078e0a11 */
[----:B------:R-:W-:Y:S01]  /*1a50*/  @!P1 VIADD R8, R8, 0x1 ;  /* 0x0000000108089836 */ /* 0x000fe20000000000 */
[----:B------:R-:W-:Y:S01]  /*1a60*/  ISETP.NE.AND P1, PT, R18, RZ, PT ;  /* 0x000000ff1200720c */ /* 0x000fe20003f25270 */
[----:B0-----:R-:W-:Y:S01]  /*1a70*/  VIADD R9, R20, 0xffffffe ;  /* 0x0ffffffe14097836 */ /* 0x001fe20000000000 */
[----:B------:R-:W-:Y:S01]  /*1a80*/  ISETP.GE.U32.AND P0, PT, R16, R17, PT ;  /* 0x000000111000720c */ /* 0x000fe20003f06070 */
[----:B------:R-:W-:-:S04]  /*1a90*/  IMAD.IADD R17, R13, 0x1, -R18 ;  /* 0x000000010d117824 */ /* 0x000fc800078e0a12 */
[----:B------:R-:W0:Y:S08]  /*1aa0*/  F2I.FTZ.U32.TRUNC.NTZ R9, R9 ;  /* 0x0000000900097305 */ /* 0x000e30000021f000 */
[----:B------:R-:W-:-:S05]  /*1ab0*/  @P0 IADD3 R8, PT, PT, R8, 0x1, RZ ;  /* 0x0000000108080810 */ /* 0x000fca0007ffe0ff */
[----:B------:R-:W-:Y:S01]  /*1ac0*/  @!P2 IMAD.MOV R8, RZ, RZ, -R8 ;  /* 0x000000ffff08a224 */ /* 0x000fe200078e0a08 */
[----:B------:R-:W-:Y:S01]  /*1ad0*/  @!P1 LOP3.LUT R8, RZ, R18, RZ, 0x33, !PT ;  /* 0x00000012ff089212 */ /* 0x000fe200078e33ff */
[----:B0-----:R-:W-:-:S05]  /*1ae0*/  IMAD.MOV R16, RZ, RZ, -R9 ;  /* 0x000000ffff107224 */ /* 0x001fca00078e0a09 */
[----:B------:R-:W-:Y:S01]  /*1af0*/  MOV R18, R16 ;  /* 0x0000001000127202 */ /* 0x000fe20000000f00 */
[----:B------:R-:W-:Y:S01]  /*1b00*/  IMAD R16, R8, R17, RZ ;  /* 0x0000001108107224 */ /* 0x000fe200078e02ff */
[----:B------:R-:W-:-:S03]  /*1b10*/  IABS R8, R15 ;  /* 0x0000000f00087213 */ /* 0x000fc60000000000 */
[----:B------:R-:W-:Y:S01]  /*1b20*/  IMAD R17, R18, R11, RZ ;  /* 0x0000000b12117224 */ /* 0x000fe200078e02ff */
        /* <DEDUP_REMOVED lines=21> */
[----:B------:R-:W-:-:S07]  /*1c80*/  IMAD.MOV.U32 R18, RZ, RZ, R12 ;  /* 0x000000ffff127224 */ /* 0x000fce00078e000c */
.L_x_15:
[----:B------:R-:W-:-:S13]  /*1c90*/  ISETP.NE.AND P0, PT, R14, RZ, PT ;  /* 0x000000ff0e00720c */ /* 0x000fda0003f05270 */
[----:B------:R-:W-:Y:S05]  /*1ca0*/  @!P0 BRA `(.L_x_14) ;  /* 0x0000000400788947 */ /* 0x000fea0003800000 */
[----:B------:R-:W-:Y:S02]  /*1cb0*/  VIADD R16, R18, 0x1 ;  /* 0x0000000112107836 */ /* 0x000fe40000000000 */
[----:B------:R-:W-:-:S03]  /*1cc0*/  IMAD.IADD R8, R13, 0x1, -R18 ;  /* 0x000000010d087824 */ /* 0x000fc600078e0a12 */
[----:B------:R-:W-:Y:S01]  /*1cd0*/  IABS R15, R16 ;  /* 0x00000010000f7213 */ /* 0x000fe20000000000 */
[----:B------:R-:W-:Y:S01]  /*1ce0*/  IMAD R11, R11, R8, RZ ;  /* 0x000000080b0b7224 */ /* 0x000fe200078e02ff */
[----:B------:R-:W-:Y:S02]  /*1cf0*/  IABS R8, R16 ;  /* 0x0000001000087213 */ /* 0x000fe40000000000 */
[----:B------:R-:W0:Y:S03]  /*1d00*/  I2F.RP R17, R15 ;  /* 0x0000000f00117306 */ /* 0x000e260000209400 */
[----:B------:R-:W-:Y:S01]  /*1d10*/  IMAD.MOV R22, RZ, RZ, -R8 ;  /* 0x000000ffff167224 */ /* 0x000fe200078e0a08 */
[----:B------:R-:W-:-:S04]  /*1d20*/  MOV R8, RZ ;  /* 0x000000ff00087202 */ /* 0x000fc80000000f00 */
[----:B0-----:R-:W0:Y:S02]  /*1d30*/  MUFU.RCP R17, R17 ;  /* 0x0000001100117308 */ /* 0x001e240000001000 */
[----:B0-----:R-:W-:-:S06]  /*1d40*/  IADD3 R9, PT, PT, R17, 0xffffffe, RZ ;  /* 0x0ffffffe11097810 */ /* 0x001fcc0007ffe0ff */
[----:B------:R-:W0:Y:S02]  /*1d50*/  F2I.FTZ.U32.TRUNC.NTZ R9, R9 ;  /* 0x0000000900097305 */ /* 0x000e24000021f000 */
[----:B0-----:R-:W-:-:S04]  /*1d60*/  IMAD.MOV R20, RZ, RZ, -R9 ;  /* 0x000000ffff147224 */ /* 0x001fc800078e0a09 */
[----:B------:R-:W-:Y:S01]  /*1d70*/  IMAD R19, R20, R15, RZ ;  /* 0x0000000f14137224 */ /* 0x000fe200078e02ff */
[----:B------:R-:W-:Y:S02]  /*1d80*/  IABS R20, R11 ;  /* 0x0000000b00147213 */ /* 0x000fe40000000000 */
[----:B------:R-:W-:Y:S01]  /*1d90*/  LOP3.LUT R11, R11, R16, RZ, 0x3c, !PT ;  /* 0x000000100b0b7212 */ /* 0x000fe200078e3cff */
[----:B------:R-:W-:-:S03]  /*1da0*/  IMAD.HI.U32 R8, R9, R19, R8 ;  /* 0x0000001309087227 */ /* 0x000fc600078e0008 */
[----:B------:R-:W-:Y:S01]  /*1db0*/  ISETP.GE.AND P2, PT, R11, RZ, PT ;  /* 0x000000ff0b00720c */ /* 0x000fe20003f46270 */
        /* <DEDUP_REMOVED lines=9> */
[----:B------:R-:W-:Y:S01]  /*1e50*/  @P0 VIADD R8, R8, 0x1 ;  /* 0x0000000108080836 */ /* 0x000fe20000000000 */
[----:B------:R-:W-:-:S03]  /*1e60*/  ISETP.NE.AND P0, PT, R14, 0x1, PT ;  /* 0x000000010e00780c */ /* 0x000fc60003f05270 */
[----:B------:R-:W-:Y:S01]  /*1e70*/  @!P2 IMAD.MOV R8, RZ, RZ, -R8 ;  /* 0x000000ffff08a224 */ /* 0x000fe200078e0a08 */
[----:B------:R-:W-:-:S05]  /*1e80*/  @!P1 LOP3.LUT R8, RZ, R16, RZ, 0x33, !PT ;  /* 0x00000010ff089212 */ /* 0x000fca00078e33ff */
[----:B------:R-:W-:-:S04]  /*1e90*/  IMAD.MOV.U32 R11, RZ, RZ, R8 ;  /* 0x000000ffff0b7224 */ /* 0x000fc800078e0008 */
[----:B------:R-:W-:Y:S05]  /*1ea0*/  @!P0 BRA `(.L_x_14) ;  /* 0x0000000000f88947 */ /* 0x000fea0003800000 */
[----:B------:R-:W-:Y:S01]  /*1eb0*/  IADD3 R20, PT, PT, R18, 0x2, RZ ;  /* 0x0000000212147810 */ /* 0x000fe20007ffe0ff */
[----:B------:R-:W-:-:S03]  /*1ec0*/  IMAD.IADD R16, R13, 0x1, -R16 ;  /* 0x000000010d107824 */ /* 0x000fc600078e0a10 */
[----:B------:R-:W-:Y:S01]  /*1ed0*/  IABS R15, R20 ;  /* 0x00000014000f7213 */ /* 0x000fe20000000000 */
[----:B------:R-:W-:Y:S01]  /*1ee0*/  IMAD R11, R11, R16, RZ ;  /* 0x000000100b0b7224 */ /* 0x000fe200078e02ff */
[-C--:B------:R-:W-:Y:S02]  /*1ef0*/  IABS R23, R20.reuse ;  /* 0x0000001400177213 */ /* 0x080fe40000000000 */
[----:B------:R-:W0:Y:S02]  /*1f00*/  I2F.RP R17, R15 ;  /* 0x0000000f00117306 */ /* 0x000e240000209400 */
[----:B------:R-:W-:Y:S02]  /*1f10*/  IABS R16, R11 ;  /* 0x0000000b00107213 */ /* 0x000fe40000000000 */
[----:B------:R-:W-:Y:S02]  /*1f20*/  IADD3 R23, PT, PT, RZ, -R23, RZ ;  /* 0x80000017ff177210 */ /* 0x000fe40007ffe0ff */
        /* <DEDUP_REMOVED lines=14> */
[-C--:B------:R-:W-:Y:S01]  /*2010*/  @!P1 IADD3 R8, PT, PT, R8, -R15.reuse, RZ ;  /* 0x8000000f08089210 */ /* 0x080fe20007ffe0ff */
[----:B------:R-:W-:Y:S01]  /*2020*/  @!P1 VIADD R9, R9, 0x1 ;  /* 0x0000000109099836 */ /* 0x000fe20000000000 */
[----:B------:R-:W-:Y:S02]  /*2030*/  ISETP.NE.AND P1, PT, R20, RZ, PT ;  /* 0x000000ff1400720c */ /* 0x000fe40003f25270 */
[----:B------:R-:W-:-:S13]  /*2040*/  ISETP.GE.U32.AND P0, PT, R8, R15, PT ;  /* 0x0000000f0800720c */ /* 0x000fda0003f06070 */
[----:B------:R-:W-:Y:S01]  /*2050*/  @P0 VIADD R9, R9, 0x1 ;  /* 0x0000000109090836 */ /* 0x000fe20000000000 */
[----:B------:R-:W-:-:S03]  /*2060*/  ISETP.NE.AND P0, PT, R14, 0x2, PT ;  /* 0x000000020e00780c */ /* 0x000fc60003f05270 */
[----:B------:R-:W-:Y:S01]  /*2070*/  @!P2 IMAD.MOV R9, RZ, RZ, -R9 ;  /* 0x000000ffff09a224 */ /* 0x000fe200078e0a09 */
[----:B------:R-:W-:-:S04]  /*2080*/  @!P1 LOP3.LUT R9, RZ, R20, RZ, 0x33, !PT ;  /* 0x00000014ff099212 */ /* 0x000fc800078e33ff */
[----:B------:R-:W-:-:S05]  /*2090*/  MOV R11, R9 ;  /* 0x00000009000b7202 */ /* 0x000fca0000000f00 */
[----:B------:R-:W-:Y:S05]  /*20a0*/  @!P0 BRA `(.L_x_14) ;  /* 0x0000000000788947 */ /* 0x000fea0003800000 */
[----:B------:R-:W-:Y:S02]  /*20b0*/  VIADD R15, R18, 0x3 ;  /* 0x00000003120f7836 */ /* 0x000fe40000000000 */
[----:B------:R-:W-:-:S03]  /*20c0*/  IMAD.IADD R20, R13, 0x1, -R20 ;  /* 0x000000010d147824 */ /* 0x000fc600078e0a14 */
[-C--:B------:R-:W-:Y:S01]  /*20d0*/  IABS R16, R15.reuse ;  /* 0x0000000f00107213 */ /* 0x080fe20000000000 */
[----:B------:R-:W-:Y:S01]  /*20e0*/  IMAD R20, R11, R20, RZ ;  /* 0x000000140b147224 */ /* 0x000fe200078e02ff */
[----:B------:R-:W-:Y:S02]  /*20f0*/  IABS R18, R15 ;  /* 0x0000000f00127213 */ /* 0x000fe40000000000 */
[----:B------:R-:W0:Y:S03]  /*2100*/  I2F.RP R17, R16 ;  /* 0x0000001000117306 */ /* 0x000e260000209400 */
[----:B------:R-:W-:-:S05]  /*2110*/  IMAD.MOV R18, RZ, RZ, -R18 ;  /* 0x000000ffff127224 */ /* 0x000fca00078e0a12 */
[----:B0-----:R-:W0:Y:S02]  /*2120*/  MUFU.RCP R17, R17 ;  /* 0x0000001100117308 */ /* 0x001e240000001000 */
[----:B0-----:R-:W-:-:S06]  /*2130*/  VIADD R8, R17, 0xffffffe ;  /* 0x0ffffffe11087836 */ /* 0x001fcc0000000000 */
[----:B------:R0:W1:Y:S02]  /*2140*/  F2I.FTZ.U32.TRUNC.NTZ R9, R8 ;  /* 0x0000000800097305 */ /* 0x000064000021f000 */
[----:B0-----:R-:W-:Y:S01]  /*2150*/  IMAD.MOV.U32 R8, RZ, RZ, RZ ;  /* 0x000000ffff087224 */ /* 0x001fe200078e00ff */
[----:B-1----:R-:W-:-:S05]  /*2160*/  IADD3 R13, PT, PT, RZ, -R9, RZ ;  /* 0x80000009ff0d7210 */ /* 0x002fca0007ffe0ff */
[----:B------:R-:W-:Y:S01]  /*2170*/  IMAD R11, R13, R16, RZ ;  /* 0x000000100d0b7224 */ /* 0x000fe200078e02ff */
[----:B------:R-:W-:Y:S02]  /*2180*/  IABS R13, R20 ;  /* 0x00000014000d7213 */ /* 0x000fe40000000000 */
[----:B------:R-:W-:Y:S01]  /*2190*/  LOP3.LUT R20, R20, R15, RZ, 0x3c, !PT ;  /* 0x0000000f14147212 */ /* 0x000fe200078e3cff */
[----:B------:R-:W-:Y:S01]  /*21a0*/  IMAD.HI.U32 R9, R9, R11, R8 ;  /* 0x0000000b09097227 */ /* 0x000fe200078e0008 */
[----:B------:R-:W-:Y:S02]  /*21b0*/  MOV R11, R18 ;  /* 0x00000012000b7202 */ /* 0x000fe40000000f00 */
[----:B------:R-:W-:Y:S01]  /*21c0*/  ISETP.GE.AND P2, PT, R20, RZ, PT ;  /* 0x000000ff1400720c */ /* 0x000fe20003f46270 */
[----:B------:R-:W-:-:S04]  /*21d0*/  IMAD.MOV.U32 R8, RZ, RZ, R13 ;  /* 0x000000ffff087224 */ /* 0x000fc800078e000d */
[----:B------:R-:W-:-:S04]  /*21e0*/  IMAD.HI.U32 R9, R9, R8, RZ ;  /* 0x0000000809097227 */ /* 0x000fc800078e00ff */
[----:B------:R-:W-:-:S05]  /*21f0*/  IMAD R11, R9, R11, R8 ;  /* 0x0000000b090b7224 */ /* 0x000fca00078e0208 */
[----:B------:R-:W-:-:S13]  /*2200*/  ISETP.GT.U32.AND P1, PT, R16, R11, PT ;  /* 0x0000000b1000720c */ /* 0x000fda0003f24070 */
[----:B------:R-:W-:Y:S02]  /*2210*/  @!P1 IMAD.IADD R11, R11, 0x1, -R16 ;  /* 0x000000010b0b9824 */ /* 0x000fe400078e0a10 */
[----:B------:R-:W-:Y:S01]  /*2220*/  @!P1 VIADD R9, R9, 0x1 ;  /* 0x0000000109099836 */ /* 0x000fe20000000000 */
[----:B------:R-:W-:Y:S02]  /*2230*/  ISETP.NE.AND P1, PT, R15, RZ, PT ;  /* 0x000000ff0f00720c */ /* 0x000fe40003f25270 */
[----:B------:R-:W-:-:S13]  /*2240*/  ISETP.GE.U32.AND P0, PT, R11, R16, PT ;  /* 0x000000100b00720c */ /* 0x000fda0003f06070 */
[----:B------:R-:W-:-:S05]  /*2250*/  @P0 VIADD R9, R9, 0x1 ;  /* 0x0000000109090836 */ /* 0x000fca0000000000 */
[----:B------:R-:W-:Y:S02]  /*2260*/  @!P2 IADD3 R9, PT, PT, -R9, RZ, RZ ;  /* 0x000000ff0909a210 */ /* 0x000fe40007ffe1ff */
[----:B------:R-:W-:-:S05]  /*2270*/  @!P1 LOP3.LUT R9, RZ, R15, RZ, 0x33, !PT ;  /* 0x0000000fff099212 */ /* 0x000fca00078e33ff */
[----:B------:R-:W-:-:S07]  /*2280*/  IMAD.MOV.U32 R11, RZ, RZ, R9 ;  /* 0x000000ffff0b7224 */ /* 0x000fce00078e0009 */
.L_x_14:
[----:B------:R-:W-:Y:S05]  /*2290*/  BSYNC.RECONVERGENT B2 ;  /* 0x0000000000027941 */ /* 0x000fea0003800200 */
.L_x_13:
[----:B------:R-:W-:-:S13]  /*22a0*/  ISETP.GT.AND P0, PT, R11, R2, PT ;  /* 0x000000020b00720c */ /* 0x000fda0003f04270 */
[----:B------:R-:W-:Y:S05]  /*22b0*/  @!P0 BRA `(.L_x_17) ;  /* 0xfffffff0004c8947 */ /* 0x000fea000383ffff */
[----:B------:R-:W-:Y:S05]  /*22c0*/  BSYNC.RECONVERGENT B1 ;  /* 0x0000000000017941 */ /* 0x000fea0003800200 */
.L_x_12:
[----:B------:R0:W-:Y:S02]  /*22d0*/  STL [R10], R3 ;  /* 0x000000030a007387 */ /* 0x0001e40000100800 */
.L_x_11:
[----:B------:R-:W-:Y:S05]  /*22e0*/  BSYNC.RECONVERGENT B0 ;  /* 0x0000000000007941 */ /* 0x000fea0003800200 */
.L_x_10:
[----:B0-----:R-:W-:Y:S01]  /*22f0*/  VIADD R3, R3, 0x1 ;  /* 0x0000000103037836 */ /* 0x001fe20000000000 */
[----:B------:R-:W-:Y:S01]  /*2300*/  IADD3 R12, PT, PT, R0, R5, RZ ;  /* 0x00000005000c7210 */ /* 0x000fe20007ffe0ff */
[----:B------:R-:W-:-:S03]  /*2310*/  VIADD R4, R4, 0x1 ;  /* 0x0000000104047836 */ /* 0x000fc60000000000 */
[----:B------:R0:W-:Y:S02]  /*2320*/  STL [R10+0x4], R3 ;  /* 0x000004030a007387 */ /* 0x0001e40000100800 */
[----:B------:R-:W-:-:S13]  /*2330*/  ISETP.NE.AND P0, PT, R4, R0, PT ;  /* 0x000000000400720c */ /* 0x000fda0003f05270 */
[----:B0-----:R-:W-:Y:S05]  /*2340*/  @P0 BRA `(.L_x_18) ;  /* 0xffffffe0005c0947 */ /* 0x001fea000383ffff */
.L_x_5:
[----:B-1----:R-:W-:Y:S01]  /*2350*/  IMAD R3, R0, 0x4, R1 ;  /* 0x0000000400037824 */ /* 0x002fe200078e0201 */
[----:B------:R-:W0:Y:S04]  /*2360*/  LDCU UR4, c[0x0][0x384] ;  /* 0x00007080ff0477ac */ /* 0x000e280008000800 */
[----:B------:R-:W2:Y:S01]  /*2370*/  LDL R5, [R3] ;  /* 0x0000000003057983 */ /* 0x000ea20000100800 */
[----:B------:R-:W1:Y:S01]  /*2380*/  LDCU.64 UR6, c[0x0][0x358] ;  /* 0x00006b00ff0677ac */ /* 0x000e620008000a00 */
[----:B0-----:R-:W-:-:S05]  /*2390*/  IMAD.U32 R8, RZ, RZ, UR4 ;  /* 0x00000004ff087e24 */ /* 0x001fca000f8e00ff */
[----:B------:R-:W-:Y:S01]  /*23a0*/  ISETP.GE.AND P0, PT, R8, 0x1, PT ;  /* 0x000000010800780c */ /* 0x000fe20003f06270 */
[----:B--2---:R-:W-:Y:S01]  /*23b0*/  IMAD.IADD R4, R5, 0x1, R2 ;  /* 0x0000000105047824 */ /* 0x004fe200078e0202 */
[----:B------:R-:W-:-:S04]  /*23c0*/  IADD3 R2, PT, PT, R1, 0x14, RZ ;  /* 0x0000001401027810 */ /* 0x000fc80007ffe0ff */
[----:B------:R0:W-:Y:S07]  /*23d0*/  STL [R3], R4 ;  /* 0x0000000403007387 */ /* 0x0001ee0000100800 */
[----:B-1----:R-:W-:Y:S05]  /*23e0*/  @!P0 BRA `(.L_x_19) ;  /* 0x0000000c006c8947 */ /* 0x002fea0003800000 */
[C---:B0-----:R-:W-:Y:S01]  /*23f0*/  LOP3.LUT R3, R8.reuse, 0xf, RZ, 0xc0, !PT ;  /* 0x0000000f08037812 */ /* 0x041fe200078ec0ff */
[----:B------:R-:W-:Y:S01]  /*2400*/  IMAD.MOV.U32 R7, RZ, RZ, RZ ;  /* 0x000000ffff077224 */ /* 0x000fe200078e00ff */
[C---:B------:R-:W-:Y:S02]  /*2410*/  LOP3.LUT R4, R8.reuse, 0x7, RZ, 0xc0, !PT ;  /* 0x0000000708047812 */ /* 0x040fe400078ec0ff */
[C---:B------:R-:W-:Y:S02]  /*2420*/  LOP3.LUT R5, R8.reuse, 0x7ffffff0, RZ, 0xc0, !PT ;  /* 0x7ffffff008057812 */ /* 0x040fe400078ec0ff */
[----:B------:R-:W-:-:S07]  /*2430*/  LOP3.LUT R6, R8, 0x3, RZ, 0xc0, !PT ;  /* 0x0000000308067812 */ /* 0x000fce00078ec0ff */
.L_x_25:
[C---:B-----5:R-:W-:Y:S01]  /*2440*/  IMAD R9, R7.reuse, 0x4, R1 ;  /* 0x0000000407097824 */ /* 0x060fe200078e0201 */
[----:B0-----:R-:W0:Y:S05]  /*2450*/  LDC R8, c[0x0][0x384] ;  /* 0x0000e100ff087b82 */ /* 0x001e2a0000000800 */
[----:B------:R-:W5:Y:S01]  /*2460*/  LDL R9, [R9] ;  /* 0x0000000009097983 */ /* 0x000f620000100800 */
[----:B---34-:R-:W-:Y:S01]  /*2470*/  HFMA2 R11, -RZ, RZ, 0, 0 ;  /* 0x00000000ff0b7431 */ /* 0x018fe200000001ff */
[----:B0-----:R-:W-:Y:S01]  /*2480*/  ISETP.GE.U32.AND P1, PT, R8, 0x10, PT ;  /* 0x000000100800780c */ /* 0x001fe20003f26070 */
[C---:B------:R-:W-:Y:S02]  /*2490*/  IMAD R10, R7.reuse, R8, RZ ;  /* 0x00000008070a7224 */ /* 0x040fe400078e02ff */
[----:B------:R-:W-:-:S05]  /*24a0*/  VIADD R7, R7, 0x1 ;  /* 0x0000000107077836 */ /* 0x000fca0000000000 */
[----:B------:R-:W-:-:S05]  /*24b0*/  ISETP.NE.AND P0, PT, R7, R8, PT ;  /* 0x000000080700720c */ /* 0x000fca0003f05270 */
[----:B-12---:R-:W-:Y:S08]  /*24c0*/  @!P1 BRA `(.L_x_20) ;  /* 0x0000000400689947 */ /* 0x006ff00003800000 */
[----:B------:R-:W0:Y:S01]  /*24d0*/  LDC.64 R12, c[0x0][0x3a0] ;  /* 0x0000e800ff0c7b82 */ /* 0x000e220000000a00 */
[----:B------:R-:W-:Y:S01]  /*24e0*/  IMAD.MOV.U32 R20, RZ, RZ, RZ ;  /* 0x000000ffff147224 */ /* 0x000fe200078e00ff */
[----:B------:R-:W1:Y:S06]  /*24f0*/  LDCU UR4, c[0x0][0x380] ;  /* 0x00007000ff0477ac */ /* 0x000e6c0008000800 */
.L_x_21:
[----:B------:R-:W-:-:S05]  /*2500*/  IMAD R22, R20, 0x4, R1 ;  /* 0x0000000414167824 */ /* 0x000fca00078e0201 */
[----:B---3--:R-:W1:Y:S02]  /*2510*/  LDL R14, [R22] ;  /* 0x00000000160e7983 */ /* 0x008e640000100800 */
[----:B-1---5:R-:W-:-:S04]  /*2520*/  IMAD R15, R9, UR4, R14 ;  /* 0x00000004090f7c24 */ /* 0x022fc8000f8e020e */
[----:B0-----:R-:W-:-:S06]  /*2530*/  IMAD.WIDE R14, R15, 0x2, R12 ;  /* 0x000000020f0e7825 */ /* 0x001fcc00078e020c */
[----:B------:R-:W2:Y:S01]  /*2540*/  LDG.E.U16 R14, desc[UR6][R14.64] ;  /* 0x000000060e0e7981 */ /* 0x000ea2000c1e1500 */
[----:B------:R-:W-:-:S05]  /*2550*/  IMAD.IADD R11, R10, 0x1, R20 ;  /* 0x000000010a0b7824 */ /* 0x000fca00078e0214 */
[----:B------:R-:W-:-:S05]  /*2560*/  LEA R11, R11, R2, 0x1 ;  /* 0x000000020b0b7211 */ /* 0x000fca00078e08ff */
[----:B--2---:R0:W-:Y:S04]  /*2570*/  STL.U16 [R11], R14 ;  /* 0x0000000e0b007387 */ /* 0x0041e80000100400 */
[----:B------:R-:W2:Y:S02]  /*2580*/  LDL R16, [R22+0x4] ;  /* 0x0000040016107983 */ /* 0x000ea40000100800 */
[----:B--2---:R-:W-:-:S04]  /*2590*/  IMAD R17, R9, UR4, R16 ;  /* 0x0000000409117c24 */ /* 0x004fc8000f8e0210 */
[----:B------:R-:W-:-:S06]  /*25a0*/  IMAD.WIDE R16, R17, 0x2, R12 ;  /* 0x0000000211107825 */ /* 0x000fcc00078e020c */
[----:B------:R-:W2:Y:S04]  /*25b0*/  LDG.E.U16 R16, desc[UR6][R16.64] ;  /* 0x0000000610107981 */ /* 0x000ea8000c1e1500 */
[----:B--2---:R1:W-:Y:S04]  /*25c0*/  STL.U16 [R11+0x2], R16 ;  /* 0x000002100b007387 */ /* 0x0043e80000100400 */
[----:B------:R-:W2:Y:S02]  /*25d0*/  LDL R18, [R22+0x8] ;  /* 0x0000080016127983 */ /* 0x000ea40000100800 */
[----:B--2---:R-:W-:-:S04]  /*25e0*/  IMAD R19, R9, UR4, R18 ;  /* 0x0000000409137c24 */ /* 0x004fc8000f8e0212 */
[----:B------:R-:W-:-:S06]  /*25f0*/  IMAD.WIDE R18, R19, 0x2, R12 ;  /* 0x0000000213127825 */ /* 0x000fcc00078e020c */
[----:B------:R-:W2:Y:S04]  /*2600*/  LDG.E.U16 R18, desc[UR6][R18.64] ;  /* 0x0000000612127981 */ /* 0x000ea8000c1e1500 */
[----:B--2---:R2:W-:Y:S04]  /*2610*/  STL.U16 [R11+0x4], R18 ;  /* 0x000004120b007387 */ /* 0x0045e80000100400 */
[----:B0-----:R-:W3:Y:S02]  /*2620*/  LDL R14, [R22+0xc] ;  /* 0x00000c00160e7983 */ /* 0x001ee40000100800 */
[----:B---3--:R-:W-:-:S04]  /*2630*/  IMAD R15, R9, UR4, R14 ;  /* 0x00000004090f7c24 */ /* 0x008fc8000f8e020e */
[----:B------:R-:W-:-:S06]  /*2640*/  IMAD.WIDE R14, R15, 0x2, R12 ;  /* 0x000000020f0e7825 */ /* 0x000fcc00078e020c */
[----:B------:R-:W3:Y:S04]  /*2650*/  LDG.E.U16 R14, desc[UR6][R14.64] ;  /* 0x000000060e0e7981 */ /* 0x000ee8000c1e1500 */
[----:B---3--:R0:W-:Y:S04]  /*2660*/  STL.U16 [R11+0x6], R14 ;  /* 0x0000060e0b007387 */ /* 0x0081e80000100400 */
[----:B-1----:R-:W3:Y:S02]  /*2670*/  LDL R16, [R22+0x10] ;  /* 0x0000100016107983 */ /* 0x002ee40000100800 */
[----:B---3--:R-:W-:-:S04]  /*2680*/  IMAD R17, R9, UR4, R16 ;  /* 0x0000000409117c24 */ /* 0x008fc8000f8e0210 */
[----:B------:R-:W-:-:S06]  /*2690*/  IMAD.WIDE R16, R17, 0x2, R12 ;  /* 0x0000000211107825 */ /* 0x000fcc00078e020c */
[----:B------:R-:W3:Y:S04]  /*26a0*/  LDG.E.U16 R16, desc[UR6][R16.64] ;  /* 0x0000000610107981 */ /* 0x000ee8000c1e1500 */
[----:B---3--:R1:W-:Y:S04]  /*26b0*/  STL.U16 [R11+0x8], R16 ;  /* 0x000008100b007387 */ /* 0x0083e80000100400 */
[----:B--2---:R-:W2:Y:S02]  /*26c0*/  LDL R18, [R22+0x14] ;  /* 0x0000140016127983 */ /* 0x004ea40000100800 */
        /* <DEDUP_REMOVED lines=49> */
[----:B0-----:R-:W2:Y:S02]  /*29e0*/  LDL R14, [R22+0x3c] ;  /* 0x00003c00160e7983 */ /* 0x001ea40000100800 */
[----:B--2---:R-:W-:-:S04]  /*29f0*/  IMAD R15, R9, UR4, R14 ;  /* 0x00000004090f7c24 */ /* 0x004fc8000f8e020e */
[----:B------:R-:W-:-:S06]  /*2a00*/  IMAD.WIDE R14, R15, 0x2, R12 ;  /* 0x000000020f0e7825 */ /* 0x000fcc00078e020c */
[----:B------:R-:W2:Y:S01]  /*2a10*/  LDG.E.U16 R14, desc[UR6][R14.64] ;  /* 0x000000060e0e7981 */ /* 0x000ea2000c1e1500 */
[----:B------:R-:W-:-:S05]  /*2a20*/  VIADD R20, R20, 0x10 ;  /* 0x0000001014147836 */ /* 0x000fca0000000000 */
[----:B------:R-:W-:Y:S01]  /*2a30*/  ISETP.NE.AND P1, PT, R20, R5, PT ;  /* 0x000000051400720c */ /* 0x000fe20003f25270 */
[----:B--2---:R3:W-:-:S12]  /*2a40*/  STL.U16 [R11+0x1e], R14 ;  /* 0x00001e0e0b007387 */ /* 0x0047d80000100400 */
[----:B------:R-:W-:Y:S05]  /*2a50*/  @P1 BRA `(.L_x_21) ;  /* 0xfffffff800a81947 */ /* 0x000fea000383ffff */
[----:B---3--:R-:W-:-:S07]  /*2a60*/  IMAD.MOV.U32 R11, RZ, RZ, R5 ;  /* 0x000000ffff0b7224 */ /* 0x008fce00078e0005 */
.L_x_20:
[----:B------:R-:W-:-:S13]  /*2a70*/  ISETP.NE.AND P1, PT, R3, RZ, PT ;  /* 0x000000ff0300720c */ /* 0x000fda0003f25270 */
[----:B------:R-:W-:Y:S05]  /*2a80*/  @!P1 BRA `(.L_x_22) ;  /* 0x0000000400c09947 */ /* 0x000fea0003800000 */
[----:B------:R-:W-:Y:S01]  /*2a90*/  VIADD R12, R3, 0xffffffff ;  /* 0xffffffff030c7836 */ /* 0x000fe20000000000 */
[----:B------:R-:W-:-:S04]  /*2aa0*/  ISETP.NE.AND P2, PT, R4, RZ, PT ;  /* 0x000000ff0400720c */ /* 0x000fc80003f45270 */
[----:B------:R-:W-:-:S13]  /*2ab0*/  ISETP.GE.U32.AND P1, PT, R12, 0x7, PT ;  /* 0x000000070c00780c */ /* 0x000fda0003f26070 */
[----:B------:R-:W-:Y:S05]  /*2ac0*/  @!P1 BRA `(.L_x_23) ;  /* 0x0000000000c09947 */ /* 0x000fea0003800000 */
[----:B------:R-:W-:Y:S01]  /*2ad0*/  LEA R20, R11, R1, 0x2 ;  /* 0x000000010b147211 */ /* 0x000fe200078e10ff */
[----:B------:R-:W0:Y:S01]  /*2ae0*/  LDC.64 R12, c[0x0][0x3a0] ;  /* 0x0000e800ff0c7b82 */ /* 0x000e220000000a00 */
[----:B------:R-:W1:Y:S03]  /*2af0*/  LDCU UR4, c[0x0][0x380] ;  /* 0x00007000ff0477ac */ /* 0x000e660008000800 */
[----:B------:R-:W1:Y:S02]  /*2b00*/  LDL R14, [R20] ;  /* 0x00000000140e7983 */ /* 0x000e640000100800 */
[----:B-1---5:R-:W-:-:S04]  /*2b10*/  IMAD R17, R9, UR4, R14 ;  /* 0x0000000409117c24 */ /* 0x022fc8000f8e020e */
[----:B0-----:R-:W-:-:S05]  /*2b20*/  IMAD.WIDE R16, R17, 0x2, R12 ;  /* 0x0000000211107825 */ /* 0x001fca00078e020c */
[----:B------:R-:W2:Y:S01]  /*2b30*/  LDG.E.U16 R19, desc[UR6][R16.64] ;  /* 0x0000000610137981 */ /* 0x000ea2000c1e1500 */
[----:B------:R-:W-:-:S04]  /*2b40*/  IMAD.IADD R15, R10, 0x1, R11 ;  /* 0x000000010a0f7824 */ /* 0x000fc800078e020b */
[----:B------:R-:W-:-:S05]  /*2b50*/  IMAD R24, R15, 0x2, R2 ;  /* 0x000000020f187824 */ /* 0x000fca00078e0202 */
[----:B--2---:R0:W-:Y:S04]  /*2b60*/  STL.U16 [R24], R19 ;  /* 0x0000001318007387 */ /* 0x0041e80000100400 */
[----:B------:R-:W2:Y:S01]  /*2b70*/  LDL R14, [R20+0x4] ;  /* 0x00000400140e7983 */ /* 0x000ea20000100800 */
[----:B------:R-:W-:Y:S02]  /*2b80*/  IMAD.IADD R18, R10, 0x1, R11 ;  /* 0x000000010a127824 */ /* 0x000fe400078e020b */
[----:B--2---:R-:W-:-:S04]  /*2b90*/  IMAD R15, R9, UR4, R14 ;  /* 0x00000004090f7c24 */ /* 0x004fc8000f8e020e */
[----:B------:R-:W-:-:S05]  /*2ba0*/  IMAD.WIDE R14, R15, 0x2, R12 ;  /* 0x000000020f0e7825 */ /* 0x000fca00078e020c */
[----:B------:R-:W2:Y:S01]  /*2bb0*/  LDG.E.U16 R23, desc[UR6][R14.64] ;  /* 0x000000060e177981 */ /* 0x000ea2000c1e1500 */
[----:B------:R-:W-:-:S05]  /*2bc0*/  LEA R22, R18, R1, 0x1 ;  /* 0x0000000112167211 */ /* 0x000fca00078e08ff */
[----:B--2---:R-:W-:Y:S04]  /*2bd0*/  STL.U16 [R22+0x16], R23 ;  /* 0x0000161716007387 */ /* 0x004fe80000100400 */
[----:B------:R-:W2:Y:S02]  /*2be0*/  LDL R16, [R20+0x8] ;  /* 0x0000080014107983 */ /* 0x000ea40000100800 */
[----:B--2---:R-:W-:-:S04]  /*2bf0*/  IMAD R17, R9, UR4, R16 ;  /* 0x0000000409117c24 */ /* 0x004fc8000f8e0210 */
[----:B------:R-:W-:-:S06]  /*2c00*/  IMAD.WIDE R16, R17, 0x2, R12 ;  /* 0x0000000211107825 */ /* 0x000fcc00078e020c */
[----:B------:R-:W2:Y:S04]  /*2c10*/  LDG.E.U16 R17, desc[UR6][R16.64] ;  /* 0x0000000610117981 */ /* 0x000ea8000c1e1500 */
[----:B--2---:R1:W-:Y:S04]  /*2c20*/  STL.U16 [R22+0x18], R17 ;  /* 0x0000181116007387 */ /* 0x0043e80000100400 */
[----:B------:R-:W0:Y:S02]  /*2c30*/  LDL R18, [R20+0xc] ;  /* 0x00000c0014127983 */ /* 0x000e240000100800 */
[----:B0-----:R-:W-:-:S04]  /*2c40*/  IMAD R19, R9, UR4, R18 ;  /* 0x0000000409137c24 */ /* 0x001fc8000f8e0212 */
        /* <DEDUP_REMOVED lines=8> */
[----:B------:R-:W1:Y:S02]  /*2cd0*/  LDL R16, [R20+0x14] ;  /* 0x0000140014107983 */ /* 0x000e640000100800 */
[----:B-1----:R-:W-:-:S04]  /*2ce0*/  IMAD R17, R9, UR4, R16 ;  /* 0x0000000409117c24 */ /* 0x002fc8000f8e0210 */
[----:B------:R-:W-:-:S06]  /*2cf0*/  IMAD.WIDE R16, R17, 0x2, R12 ;  /* 0x0000000211107825 */ /* 0x000fcc00078e020c */
[----:B------:R-:W3:Y:S04]  /*2d00*/  LDG.E.U16 R17, desc[UR6][R16.64] ;  /* 0x0000000610117981 */ /* 0x000ee8000c1e1500 */
[----:B---3--:R1:W-:Y:S04]  /*2d10*/  STL.U16 [R22+0x1e], R17 ;  /* 0x00001e1116007387 */ /* 0x0083e80000100400 */
[----:B------:R-:W0:Y:S02]  /*2d20*/  LDL R14, [R20+0x18] ;  /* 0x00001800140e7983 */ /* 0x000e240000100800 */
[----:B0-----:R-:W-:-:S04]  /*2d30*/  IMAD R15, R9, UR4, R14 ;  /* 0x00000004090f7c24 */ /* 0x001fc8000f8e020e */
[----:B------:R-:W-:-:S06]  /*2d40*/  IMAD.WIDE R14, R15, 0x2, R12 ;  /* 0x000000020f0e7825 */ /* 0x000fcc00078e020c */
[----:B------:R-:W3:Y:S04]  /*2d50*/  LDG.E.U16 R15, desc[UR6][R14.64] ;  /* 0x000000060e0f7981 */ /* 0x000ee8000c1e1500 */
[----:B---3--:R1:W-:Y:S04]  /*2d60*/  STL.U16 [R22+0x20], R15 ;  /* 0x0000200f16007387 */ /* 0x0083e80000100400 */
[----:B------:R-:W2:Y:S02]  /*2d70*/  LDL R18, [R20+0x1c] ;  /* 0x00001c0014127983 */ /* 0x000ea40000100800 */
[----:B--2---:R-:W-:-:S04]  /*2d80*/  IMAD R19, R9, UR4, R18 ;  /* 0x0000000409137c24 */ /* 0x004fc8000f8e0212 */
[----:B------:R-:W-:-:S06]  /*2d90*/  IMAD.WIDE R12, R19, 0x2, R12 ;  /* 0x00000002130c7825 */ /* 0x000fcc00078e020c */
[----:B------:R-:W2:Y:S01]  /*2da0*/  LDG.E.U16 R13, desc[UR6][R12.64] ;  /* 0x000000060c0d7981 */ /* 0x000ea2000c1e1500 */
[----:B------:R-:W-:-:S03]  /*2db0*/  VIADD R11, R11, 0x8 ;  /* 0x000000080b0b7836 */ /* 0x000fc60000000000 */
[----:B--2---:R1:W-:Y:S04]  /*2dc0*/  STL.U16 [R22+0x22], R13 ;  /* 0x0000220d16007387 */ /* 0x0043e80000100400 */
.L_x_23:
[----:B------:R-:W-:Y:S05]  /*2dd0*/  @!P2 BRA `(.L_x_22) ;  /* 0x0000000000eca947 */ /* 0x000fea0003800000 */
[----:B------:R-:W-:Y:S01]  /*2de0*/  VIADD R12, R4, 0xffffffff ;  /* 0xffffffff040c7836 */ /* 0x000fe20000000000 */
[----:B------:R-:W-:-:S04]  /*2df0*/  ISETP.NE.AND P2, PT, R6, RZ, PT ;  /* 0x000000ff0600720c */ /* 0x000fc80003f45270 */
[----:B------:R-:W-:-:S13]  /*2e00*/  ISETP.GE.U32.AND P1, PT, R12, 0x3, PT ;  /* 0x000000030c00780c */ /* 0x000fda0003f26070 */
[----:B------:R-:W-:Y:S05]  /*2e10*/  @!P1 BRA `(.L_x_24) ;  /* 0x0000000000709947 */ /* 0x000fea0003800000 */
[----:B------:R-:W-:Y:S01]  /*2e20*/  IMAD R19, R11, 0x4, R1 ;  /* 0x000000040b137824 */ /* 0x000fe200078e0201 */
[----:B-1----:R-:W0:Y:S01]  /*2e30*/  LDC.64 R12, c[0x0][0x3a0] ;  /* 0x0000e800ff0c7b82 */ /* 0x002e220000000a00 */
[----:B------:R-:W1:Y:S03]  /*2e40*/  LDCU UR4, c[0x0][0x380] ;  /* 0x00007000ff0477ac */ /* 0x000e660008000800 */
[----:B------:R-:W1:Y:S01]  /*2e50*/  LDL R14, [R19] ;  /* 0x00000000130e7983 */ /* 0x000e620000100800 */
[----:B------:R-:W-:Y:S01]  /*2e60*/  IADD3 R17, PT, PT, R10, R11, RZ ;  /* 0x0000000b0a117210 */ /* 0x000fe20007ffe0ff */
[----:B-1---5:R-:W-:-:S04]  /*2e70*/  IMAD R15, R9, UR4, R14 ;  /* 0x00000004090f7c24 */ /* 0x022fc8000f8e020e */
[----:B0-----:R-:W-:-:S05]  /*2e80*/  IMAD.WIDE R14, R15, 0x2, R12 ;  /* 0x000000020f0e7825 */ /* 0x001fca00078e020c */
[----:B------:R-:W2:Y:S01]  /*2e90*/  LDG.E.U16 R20, desc[UR6][R14.64] ;  /* 0x000000060e147981 */ /* 0x000ea2000c1e1500 */
[----:B------:R-:W-:-:S05]  /*2ea0*/  IMAD R23, R17, 0x2, R2 ;  /* 0x0000000211177824 */ /* 0x000fca00078e0202 */
[----:B--2---:R0:W-:Y:S04]  /*2eb0*/  STL.U16 [R23], R20 ;  /* 0x0000001417007387 */ /* 0x0041e80000100400 */
[----:B------:R-:W2:Y:S02]  /*2ec0*/  LDL R16, [R19+0x4] ;  /* 0x0000040013107983 */ /* 0x000ea40000100800 */
[----:B--2---:R-:W-:-:S04]  /*2ed0*/  IMAD R17, R9, UR4, R16 ;  /* 0x0000000409117c24 */ /* 0x004fc8000f8e0210 */
[----:B------:R-:W-:-:S06]  /*2ee0*/  IMAD.WIDE R16, R17, 0x2, R12 ;  /* 0x0000000211107825 */ /* 0x000fcc00078e020c */
[----:B------:R-:W2:Y:S01]  /*2ef0*/  LDG.E.U16 R16, desc[UR6][R16.64] ;  /* 0x0000000610107981 */ /* 0x000ea2000c1e1500 */
[----:B------:R-:W-:-:S04]  /*2f00*/  IMAD.IADD R18, R10, 0x1, R11 ;  /* 0x000000010a127824 */ /* 0x000fc800078e020b */
[----:B------:R-:W-:-:S05]  /*2f10*/  IMAD.U32 R25, R18, 0x2, R1 ;  /* 0x0000000212197824 */ /* 0x000fca00078e0001 */
[----:B--2---:R2:W-:Y:S04]  /*2f20*/  STL.U16 [R25+0x16], R16 ;  /* 0x0000161019007387 */ /* 0x0045e80000100400 */
[----:B------:R-:W3:Y:S02]  /*2f30*/  LDL R14, [R19+0x8] ;  /* 0x00000800130e7983 */ /* 0x000ee40000100800 */
[----:B---3--:R-:W-:-:S04]  /*2f40*/  IMAD R15, R9, UR4, R14 ;  /* 0x00000004090f7c24 */ /* 0x008fc8000f8e020e */
[----:B------:R-:W-:-:S06]  /*2f50*/  IMAD.WIDE R14, R15, 0x2, R12 ;  /* 0x000000020f0e7825 */ /* 0x000fcc00078e020c */
[----:B------:R-:W3:Y:S04]  /*2f60*/  LDG.E.U16 R14, desc[UR6][R14.64] ;  /* 0x000000060e0e7981 */ /* 0x000ee8000c1e1500 */
[----:B---3--:R2:W-:Y:S04]  /*2f70*/  STL.U16 [R25+0x18], R14 ;  /* 0x0000180e19007387 */ /* 0x0085e80000100400 */
[----:B------:R-:W0:Y:S02]  /*2f80*/  LDL R18, [R19+0xc] ;  /* 0x00000c0013127983 */ /* 0x000e240000100800 */
[----:B0-----:R-:W-:-:S04]  /*2f90*/  IMAD R23, R9, UR4, R18 ;  /* 0x0000000409177c24 */ /* 0x001fc8000f8e0212 */
[----:B------:R-:W-:-:S06]  /*2fa0*/  IMAD.WIDE R12, R23, 0x2, R12 ;  /* 0x00000002170c7825 */ /* 0x000fcc00078e020c */
[----:B------:R-:W3:Y:S01]  /*2fb0*/  LDG.E.U16 R12, desc[UR6][R12.64] ;  /* 0x000000060c0c7981 */ /* 0x000ee2000c1e1500 */
[----:B------:R-:W-:-:S03]  /*2fc0*/  IADD3 R11, PT, PT, R11, 0x4, RZ ;  /* 0x000000040b0b7810 */ /* 0x000fc60007ffe0ff */
[----:B---3--:R2:W-:Y:S04]  /*2fd0*/  STL.U16 [R25+0x1a], R12 ;  /* 0x00001a0c19007387 */ /* 0x0085e80000100400 */
.L_x_24:
[----:B------:R-:W-:Y:S05]  /*2fe0*/  @!P2 BRA `(.L_x_22) ;  /* 0x000000000068a947 */ /* 0x000fea0003800000 */
[----:B--2---:R-:W-:Y:S01]  /*2ff0*/  IMAD R16, R11, 0x4, R1 ;  /* 0x000000040b107824 */ /* 0x004fe200078e0201 */
[----:B-1----:R-:W0:Y:S01]  /*3000*/  LDC.64 R12, c[0x0][0x3a0] ;  /* 0x0000e800ff0c7b82 */ /* 0x002e220000000a00 */
[----:B------:R-:W1:Y:S03]  /*3010*/  LDCU UR4, c[0x0][0x380] ;  /* 0x00007000ff0477ac */ /* 0x000e660008000800 */
[----:B------:R-:W1:Y:S02]  /*3020*/  LDL R14, [R16] ;  /* 0x00000000100e7983 */ /* 0x000e640000100800 */
[----:B-1---5:R-:W-:-:S04]  /*3030*/  IMAD R15, R9, UR4, R14 ;  /* 0x00000004090f7c24 */ /* 0x022fc8000f8e020e */
[----:B0-----:R-:W-:-:S06]  /*3040*/  IMAD.WIDE R14, R15, 0x2, R12 ;  /* 0x000000020f0e7825 */ /* 0x001fcc00078e020c */
[----:B------:R-:W2:Y:S01]  /*3050*/  LDG.E.U16 R14, desc[UR6][R14.64] ;  /* 0x000000060e0e7981 */ /* 0x000ea2000c1e1500 */
[----:B------:R-:W-:Y:S01]  /*3060*/  IMAD.IADD R17, R10, 0x1, R11 ;  /* 0x000000010a117824 */ /* 0x000fe200078e020b */
[----:B------:R-:W-:-:S03]  /*3070*/  ISETP.NE.AND P1, PT, R6, 0x1, PT ;  /* 0x000000010600780c */ /* 0x000fc60003f25270 */
[----:B------:R-:W-:-:S05]  /*3080*/  IMAD R17, R17, 0x2, R2 ;  /* 0x0000000211117824 */ /* 0x000fca00078e0202 */
[----:B--2---:R0:W-:Y:S05]  /*3090*/  STL.U16 [R17], R14 ;  /* 0x0000000e11007387 */ /* 0x0041ea0000100400 */
[----:B------:R-:W-:Y:S05]  /*30a0*/  @!P1 BRA `(.L_x_22) ;  /* 0x0000000000389947 */ /* 0x000fea0003800000 */
[----:B0-----:R-:W2:Y:S02]  /*30b0*/  LDL R14, [R16+0x4] ;  /* 0x00000400100e7983 */ /* 0x001ea40000100800 */
[----:B--2---:R-:W-:-:S04]  /*30c0*/  IMAD R15, R9, UR4, R14 ;  /* 0x00000004090f7c24 */ /* 0x004fc8000f8e020e */
[----:B------:R-:W-:-:S06]  /*30d0*/  IMAD.WIDE R14, R15, 0x2, R12 ;  /* 0x000000020f0e7825 */ /* 0x000fcc00078e020c */
[----:B------:R-:W2:Y:S01]  /*30e0*/  LDG.E.U16 R14, desc[UR6][R14.64] ;  /* 0x000000060e0e7981 */ /* 0x000ea2000c1e1500 */
[----:B------:R-:W-:Y:S02]  /*30f0*/  IADD3 R10, PT, PT, R10, R11, RZ ;  /* 0x0000000b0a0a7210 */ /* 0x000fe40007ffe0ff */
[----:B------:R-:W-:-:S03]  /*3100*/  ISETP.NE.AND P1, PT, R6, 0x2, PT ;  /* 0x000000020600780c */ /* 0x000fc60003f25270 */
[----:B------:R-:W-:-:S05]  /*3110*/  IMAD.U32 R11, R10, 0x2, R1 ;  /* 0x000000020a0b7824 */ /* 0x000fca00078e0001 */
[----:B--2---:R3:W-:Y:S05]  /*3120*/  STL.U16 [R11+0x16], R14 ;  /* 0x0000160e0b007387 */ /* 0x0047ea0000100400 */
[----:B------:R-:W-:Y:S05]  /*3130*/  @!P1 BRA `(.L_x_22) ;  /* 0x0000000000149947 */ /* 0x000fea0003800000 */
[----:B------:R-:W2:Y:S02]  /*3140*/  LDL R16, [R16+0x8] ;  /* 0x0000080010107983 */ /* 0x000ea40000100800 */
[----:B--2---:R-:W-:-:S04]  /*3150*/  IMAD R9, R9, UR4, R16 ;  /* 0x0000000409097c24 */ /* 0x004fc8000f8e0210 */
[----:B------:R-:W-:-:S06]  /*3160*/  IMAD.WIDE R12, R9, 0x2, R12 ;  /* 0x00000002090c7825 */ /* 0x000fcc00078e020c */
[----:B------:R-:W2:Y:S04]  /*3170*/  LDG.E.U16 R12, desc[UR6][R12.64] ;  /* 0x000000060c0c7981 */ /* 0x000ea8000c1e1500 */
[----:B--2---:R4:W-:Y:S02]  /*3180*/  STL.U16 [R11+0x18], R12 ;  /* 0x0000180c0b007387 */ /* 0x0049e40000100400 */
.L_x_22:
[----:B------:R-:W-:Y:S05]  /*3190*/  @P0 BRA `(.L_x_25) ;  /* 0xfffffff000a80947 */ /* 0x000fea000383ffff */
.L_x_19:
[----:B0-----:R-:W0:Y:S02]  /*31a0*/  LDC R3, c[0x0][0x398] ;  /* 0x0000e600ff037b82 */ /* 0x001e240000000800 */
[----:B0-----:R-:W-:-:S04]  /*31b0*/  ISETP.GE.AND P1, PT, R3, 0x1, PT ;  /* 0x000000010300780c */ /* 0x001fc80003f26270 */
[----:B------:R-:W-:Y:S02]  /*31c0*/  ISETP.LT.OR P0, PT, R8, 0x1, !P1 ;  /* 0x000000010800780c */ /* 0x000fe40004f01670 */
[----:B------:R-:W-:-:S11]  /*31d0*/  SEL R3, RZ, 0x1ffffff, P1 ;  /* 0x01ffffffff037807 */ /* 0x000fd60000800000 */
[----:B------:R-:W-:Y:S05]  /*31e0*/  @P0 BRA `(.L_x_26) ;  /* 0x0000004c00340947 */ /* 0x000fea0003800000 */
[C---:B------:R-:W-:Y:S01]  /*31f0*/  LOP3.LUT R4, R8.reuse, 0xf, RZ, 0xc0, !PT ;  /* 0x0000000f08047812 */ /* 0x040fe200078ec0ff */
[----:B------:R-:W-:Y:S01]  /*3200*/  IMAD.MOV.U32 R3, RZ, RZ, 0x1ffffff ;  /* 0x01ffffffff037424 */ /* 0x000fe200078e00ff */
[C---:B------:R-:W-:Y:S01]  /*3210*/  LOP3.LUT R5, R8.reuse, 0x7, RZ, 0xc0, !PT ;  /* 0x0000000708057812 */ /* 0x040fe200078ec0ff */
[----:B------:R-:W-:Y:S01]  /*3220*/  UMOV UR4, URZ ;  /* 0x000000ff00047c82 */ /* 0x000fe20008000000 */
[----:B------:R-:W-:Y:S01]  /*3230*/  LOP3.LUT R6, R8, 0x3, RZ, 0xc0, !PT ;  /* 0x0000000308067812 */ /* 0x000fe200078ec0ff */
[----:B-----5:R-:W-:Y:S01]  /*3240*/  VIADD R9, R4, 0xffffffff ;  /* 0xffffffff04097836 */ /* 0x020fe20000000000 */
[C---:B------:R-:W-:Y:S02]  /*3250*/  LOP3.LUT R7, R8.reuse, 0x7ffffff0, RZ, 0xc0, !PT ;  /* 0x7ffffff008077812 */ /* 0x040fe400078ec0ff */
[----:B------:R-:W-:Y:S02]  /*3260*/  LOP3.LUT R8, R8, 0x7ffffff8, RZ, 0xc0, !PT ;  /* 0x7ffffff808087812 */ /* 0x000fe400078ec0ff */
[----:B------:R-:W-:-:S07]  /*3270*/  IADD3 R20, PT, PT, R5, -0x1, RZ ;  /* 0xffffffff05147810 */ /* 0x000fce0007ffe0ff */
.L_x_43:
[----:B------:R-:W-:Y:S01]  /*3280*/  ISETP.GE.U32.AND P0, PT, R0, 0xf, PT ;  /* 0x0000000f0000780c */ /* 0x000fe20003f06070 */
[----:B--2---:R-:W-:-:S12]  /*3290*/  IMAD.MOV.U32 R16, RZ, RZ, RZ ;  /* 0x000000ffff107224 */ /* 0x004fd800078e00ff */
[----:B-----5:R-:W-:Y:S05]  /*32a0*/  @!P0 BRA `(.L_x_27) ;  /* 0x0000000000788947 */ /* 0x020fea0003800000 */
[----:B------:R-:W-:Y:S02]  /*32b0*/  VIADD R28, R1, 0x20 ;  /* 0x00000020011c7836 */ /* 0x000fe40000000000 */
[----:B------:R-:W-:-:S07]  /*32c0*/  IMAD.MOV.U32 R18, RZ, RZ, RZ ;  /* 0x000000ffff127224 */ /* 0x000fce00078e00ff */
.L_x_28:
[C---:B------:R-:W-:Y:S01]  /*32d0*/  VIADD R19, R18.reuse, 0x1 ;  /* 0x0000000112137836 */ /* 0x040fe20000000000 */
[C---:B-1----:R-:W-:Y:S01]  /*32e0*/  IADD3 R22, PT, PT, R18.reuse, 0x2, RZ ;  /* 0x0000000212167810 */ /* 0x042fe20007ffe0ff */
[C---:B------:R-:W-:Y:S01]  /*32f0*/  VIADD R23, R18.reuse, 0x3 ;  /* 0x0000000312177836 */ /* 0x040fe20000000000 */
[C---:B------:R-:W-:Y:S01]  /*3300*/  IADD3 R26, PT, PT, R18.reuse, 0x6, RZ ;  /* 0x00000006121a7810 */ /* 0x040fe20007ffe0ff */
[C---:B------:R-:W-:Y:S01]  /*3310*/  VIADD R24, R18.reuse, 0x4 ;  /* 0x0000000412187836 */ /* 0x040fe20000000000 */
[C---:B----4-:R-:W-:Y:S01]  /*3320*/  IADD3 R12, PT, PT, R18.reuse, 0xa, RZ ;  /* 0x0000000a120c7810 */ /* 0x050fe20007ffe0ff */
[C---:B------:R-:W-:Y:S01]  /*3330*/  VIADD R25, R18.reuse, 0x5 ;  /* 0x0000000512197836 */ /* 0x040fe20000000000 */
[C---:B------:R-:W-:Y:S01]  /*3340*/  IADD3 R16, PT, PT, R18.reuse, 0xe, RZ ;  /* 0x0000000e12107810 */ /* 0x040fe20007ffe0ff */
[C---:B------:R-:W-:Y:S01]  /*3350*/  VIADD R27, R18.reuse, 0x7 ;  /* 0x00000007121b7836 */ /* 0x040fe20000000000 */
[----:B------:R0:W-:Y:S01]  /*3360*/  STL.64 [R28+-0x20], R18 ;  /* 0xffffe0121c007387 */ /* 0x0001e20000100a00 */
[----:B------:R-:W-:-:S02]  /*3370*/  VIADD R10, R18, 0x8 ;  /* 0x00000008120a7836 */ /* 0x000fc40000000000 */
[C---:B---3--:R-:W-:Y:S01]  /*3380*/  VIADD R11, R18.reuse, 0x9 ;  /* 0x00000009120b7836 */ /* 0x048fe20000000000 */
[----:B------:R-:W-:Y:S01]  /*3390*/  STL.64 [R28+-0x18], R22 ;  /* 0xffffe8161c007387 */ /* 0x000fe20000100a00 */
[C---:B------:R-:W-:Y:S02]  /*33a0*/  VIADD R13, R18.reuse, 0xb ;  /* 0x0000000b120d7836 */ /* 0x040fe40000000000 */
[C---:B------:R-:W-:Y:S01]  /*33b0*/  VIADD R14, R18.reuse, 0xc ;  /* 0x0000000c120e7836 */ /* 0x040fe20000000000 */
[----:B------:R-:W-:Y:S01]  /*33c0*/  STL.64 [R28+-0x10], R24 ;  /* 0xfffff0181c007387 */ /* 0x000fe20000100a00 */
[C---:B------:R-:W-:Y:S02]  /*33d0*/  VIADD R15, R18.reuse, 0xd ;  /* 0x0000000d120f7836 */ /* 0x040fe40000000000 */
[C---:B------:R-:W-:Y:S01]  /*33e0*/  VIADD R17, R18.reuse, 0xf ;  /* 0x0000000f12117836 */ /* 0x040fe20000000000 */
[----:B------:R-:W-:Y:S01]  /*33f0*/  STL.64 [R28+-0x8], R26 ;  /* 0xfffff81a1c007387 */ /* 0x000fe20000100a00 */
[----:B0-----:R-:W-:-:S03]  /*3400*/  VIADD R18, R18, 0x10 ;  /* 0x0000001012127836 */ /* 0x001fc60000000000 */
[----:B------:R-:W-:Y:S02]  /*3410*/  STL.64 [R28], R10 ;  /* 0x0000000a1c007387 */ /* 0x000fe40000100a00 */
[----:B------:R-:W-:Y:S02]  /*3420*/  ISETP.NE.AND P0, PT, R18, R7, PT ;  /* 0x000000071200720c */ /* 0x000fe40003f05270 */
[----:B------:R-:W-:Y:S04]  /*3430*/  STL.64 [R28+0x8], R12 ;  /* 0x0000080c1c007387 */ /* 0x000fe80000100a00 */
[----:B------:R-:W-:Y:S04]  /*3440*/  STL.64 [R28+0x10], R14 ;  /* 0x0000100e1c007387 */ /* 0x000fe80000100a00 */
[----:B------:R0:W-:Y:S02]  /*3450*/  STL.64 [R28+0x18], R16 ;  /* 0x000018101c007387 */ /* 0x0001e40000100a00 */
[----:B0-----:R-:W-:Y:S01]  /*3460*/  IADD3 R28, PT, PT, R28, 0x40, RZ ;  /* 0x000000401c1c7810 */ /* 0x001fe20007ffe0ff */
[----:B------:R-:W-:Y:S06]  /*3470*/  @P0 BRA `(.L_x_28) ;  /* 0xfffffffc00940947 */ /* 0x000fec000383ffff */
[----:B------:R-:W-:-:S07]  /*3480*/  IMAD.MOV.U32 R16, RZ, RZ, R7 ;  /* 0x000000ffff107224 */ /* 0x000fce00078e0007 */
.L_x_27:
[----:B------:R-:W-:-:S13]  /*3490*/  ISETP.NE.AND P0, PT, R4, RZ, PT ;  /* 0x000000ff0400720c */ /* 0x000fda0003f05270 */
[----:B------:R-:W-:Y:S05]  /*34a0*/  @!P0 BRA `(.L_x_29) ;  /* 0x0000000000988947 */ /* 0x000fea0003800000 */
[----:B------:R-:W-:Y:S02]  /*34b0*/  ISETP.GE.U32.AND P0, PT, R9, 0x7, PT ;  /* 0x000000070900780c */ /* 0x000fe40003f06070 */
[----:B------:R-:W-:-:S11]  /*34c0*/  ISETP.NE.AND P1, PT, R5, RZ, PT ;  /* 0x000000ff0500720c */ /* 0x000fd60003f25270 */
[----:B------:R-:W-:Y:S05]  /*34d0*/  @!P0 BRA `(.L_x_30) ;  /* 0x0000000000348947 */ /* 0x000fea0003800000 */
[C---:B------:R-:W-:Y:S01]  /*34e0*/  IMAD R18, R16.reuse, 0x4, R1 ;  /* 0x0000000410127824 */ /* 0x040fe200078e0201 */
[C---:B---34-:R-:W-:Y:S01]  /*34f0*/  IADD3 R11, PT, PT, R16.reuse, 0x3, RZ ;  /* 0x00000003100b7810 */ /* 0x058fe20007ffe0ff */
[C---:B------:R-:W-:Y:S01]  /*3500*/  VIADD R10, R16.reuse, 0x2 ;  /* 0x00000002100a7836 */ /* 0x040fe20000000000 */
[C---:B-1----:R-:W-:Y:S01]  /*3510*/  IADD3 R15, PT, PT, R16.reuse, 0x7, RZ ;  /* 0x00000007100f7810 */ /* 0x042fe20007ffe0ff */
[C---:B------:R-:W-:Y:S02]  /*3520*/  VIADD R12, R16.reuse, 0x4 ;  /* 0x00000004100c7836 */ /* 0x040fe40000000000 */
[C---:B------:R-:W-:Y:S01]  /*3530*/  VIADD R13, R16.reuse, 0x5 ;  /* 0x00000005100d7836 */ /* 0x040fe20000000000 */
[----:B------:R-:W-:Y:S01]  /*3540*/  STL.64 [R18+0x8], R10 ;  /* 0x0000080a12007387 */ /* 0x000fe20000100a00 */
[C---:B------:R-:W-:Y:S02]  /*3550*/  VIADD R14, R16.reuse, 0x6 ;  /* 0x00000006100e7836 */ /* 0x040fe40000000000 */
[C---:B------:R-:W-:Y:S01]  /*3560*/  VIADD R17, R16.reuse, 0x1 ;  /* 0x0000000110117836 */ /* 0x040fe20000000000 */
[----:B------:R-:W-:Y:S04]  /*3570*/  STL.64 [R18+0x10], R12 ;  /* 0x0000100c12007387 */ /* 0x000fe80000100a00 */
[----:B------:R-:W-:Y:S04]  /*3580*/  STL.64 [R18+0x18], R14 ;  /* 0x0000180e12007387 */ /* 0x000fe80000100a00 */
[----:B------:R0:W-:Y:S02]  /*3590*/  STL.64 [R18], R16 ;  /* 0x0000001012007387 */ /* 0x0001e40000100a00 */
[----:B0-----:R-:W-:-:S07]  /*35a0*/  VIADD R16, R16, 0x8 ;  /* 0x0000000810107836 */ /* 0x001fce0000000000 */
.L_x_30:
[----:B------:R-:W-:Y:S05]  /*35b0*/  @!P1 BRA `(.L_x_29) ;  /* 0x0000000000549947 */ /* 0x000fea0003800000 */
[----:B------:R-:W-:Y:S02]  /*35c0*/  ISETP.GE.U32.AND P0, PT, R20, 0x3, PT ;  /* 0x000000031400780c */ /* 0x000fe40003f06070 */
[----:B------:R-:W-:-:S11]  /*35d0*/  ISETP.NE.AND P1, PT, R6, RZ, PT ;  /* 0x000000ff0600720c */ /* 0x000fd60003f25270 */
[----:B------:R-:W-:Y:S05]  /*35e0*/  @!P0 BRA `(.L_x_31) ;  /* 0x0000000000208947 */ /* 0x000fea0003800000 */
[C---:B---3--:R-:W-:Y:S01]  /*35f0*/  IMAD R14, R16.reuse, 0x4, R1 ;  /* 0x00000004100e7824 */ /* 0x048fe200078e0201 */
[C---:B-1----:R-:W-:Y:S01]  /*3600*/  IADD3 R13, PT, PT, R16.reuse, 0x1, RZ ;  /* 0x00000001100d7810 */ /* 0x042fe20007ffe0ff */
[----:B----4-:R-:W-:Y:S02]  /*3610*/  IMAD.MOV.U32 R12, RZ, RZ, R16 ;  /* 0x000000ffff0c7224 */ /* 0x010fe400078e0010 */
[C---:B------:R-:W-:Y:S02]  /*3620*/  VIADD R10, R16.reuse, 0x2 ;  /* 0x00000002100a7836 */ /* 0x040fe40000000000 */
[C---:B------:R-:W-:Y:S01]  /*3630*/  VIADD R11, R16.reuse, 0x3 ;  /* 0x00000003100b7836 */ /* 0x040fe20000000000 */
[----:B------:R0:W-:Y:S01]  /*3640*/  STL.64 [R14], R12 ;  /* 0x0000000c0e007387 */ /* 0x0001e20000100a00 */
[----:B------:R-:W-:-:S03]  /*3650*/  IADD3 R16, PT, PT, R16, 0x4, RZ ;  /* 0x0000000410107810 */ /* 0x000fc60007ffe0ff */
[----:B------:R0:W-:Y:S04]  /*3660*/  STL.64 [R14+0x8], R10 ;  /* 0x0000080a0e007387 */ /* 0x0001e80000100a00 */
.L_x_31:
[----:B------:R-:W-:Y:S05]  /*3670*/  @!P1 BRA `(.L_x_29) ;  /* 0x0000000000249947 */ /* 0x000fea0003800000 */
[----:B0--34-:R-:W-:Y:S01]  /*3680*/  IMAD R11, R16, 0x4, R1 ;  /* 0x00000004100b7824 */ /* 0x019fe200078e0201 */
[----:B------:R-:W-:-:S04]  /*3690*/  ISETP.NE.AND P0, PT, R6, 0x1, PT ;  /* 0x000000010600780c */ /* 0x000fc80003f05270 */
[----:B------:R2:W-:Y:S09]  /*36a0*/  STL [R11], R16 ;  /* 0x000000100b007387 */ /* 0x0005f20000100800 */
[----:B------:R-:W-:Y:S05]  /*36b0*/  @!P0 BRA `(.L_x_29) ;  /* 0x0000000000148947 */ /* 0x000fea0003800000 */
[----:B------:R-:W-:Y:S01]  /*36c0*/  ISETP.NE.AND P0, PT, R6, 0x2, PT ;  /* 0x000000020600780c */ /* 0x000fe20003f05270 */
[----:B------:R-:W-:-:S05]  /*36d0*/  VIADD R10, R16, 0x1 ;  /* 0x00000001100a7836 */ /* 0x000fca0000000000 */
[----:B------:R0:W-:Y:S07]  /*36e0*/  STL [R11+0x4], R10 ;  /* 0x0000040a0b007387 */ /* 0x0001ee0000100800 */
[----:B------:R-:W-:-:S05]  /*36f0*/  @P0 VIADD R12, R16, 0x2 ;  /* 0x00000002100c0836 */ /* 0x000fca0000000000 */
[----:B------:R0:W-:Y:S02]  /*3700*/  @P0 STL [R11+0x8], R12 ;  /* 0x0000080c0b000387 */ /* 0x0001e40000100800 */
.L_x_29:
[----:B------:R-:W5:Y:S01]  /*3710*/  LDCU UR5, c[0x0][0x384] ;  /* 0x00007080ff0577ac */ /* 0x000f620008000800 */
[----:B------:R-:W-:Y:S02]  /*3720*/  ISETP.GE.U32.AND P1, PT, R0, 0x7, PT ;  /* 0x000000070000780c */ /* 0x000fe40003f26070 */
[----:B0-234-:R-:W-:Y:S02]  /*3730*/  MOV R11, UR4 ;  /* 0x00000004000b7c02 */ /* 0x01dfe40008000f00 */
[----:B------:R-:W-:Y:S01]  /*3740*/  ISETP.NE.AND P0, PT, R5, RZ, PT ;  /* 0x000000ff0500720c */ /* 0x000fe20003f05270 */
[----:B-----5:R-:W-:-:S08]  /*3750*/  IMAD.U32 R10, RZ, RZ, UR5 ;  /* 0x00000005ff0a7e24 */ /* 0x020fd0000f8e00ff */
[----:B------:R-:W-:Y:S05]  /*3760*/  @!P1 BRA `(.L_x_32) ;  /* 0x0000001800f09947 */ /* 0x000fea0003800000 */
[----:B------:R-:W-:Y:S02]  /*3770*/  IMAD.U32 R11, RZ, RZ, UR4 ;  /* 0x00000004ff0b7e24 */ /* 0x000fe4000f8e00ff */
[----:B------:R-:W-:Y:S01]  /*3780*/  IMAD.U32 R10, RZ, RZ, UR5 ;  /* 0x00000005ff0a7e24 */ /* 0x000fe2000f8e00ff */
[----:B------:R-:W-:-:S06]  /*3790*/  UMOV UR5, URZ ;  /* 0x000000ff00057c82 */ /* 0x000fcc0008000000 */
.L_x_33:
[-C--:B0-----:R-:W-:Y:S02]  /*37a0*/  IABS R14, R10.reuse ;  /* 0x0000000a000e7213 */ /* 0x081fe40000000000 */
[----:B-1----:R-:W-:Y:S02]  /*37b0*/  IABS R15, R11 ;  /* 0x0000000b000f7213 */ /* 0x002fe40000000000 */
[----:B------:R-:W0:Y:S01]  /*37c0*/  I2F.RP R16, R14 ;  /* 0x0000000e00107306 */ /* 0x000e220000209400 */
[----:B------:R-:W-:Y:S02]  /*37d0*/  IABS R19, R10 ;  /* 0x0000000a00137213 */ /* 0x000fe40000000000 */
[----:B------:R-:W-:-:S05]  /*37e0*/  ISETP.GE.AND P3, PT, R11, RZ, PT ;  /* 0x000000ff0b00720c */ /* 0x000fca0003f66270 */
[----:B0-----:R-:W0:Y:S02]  /*37f0*/  MUFU.RCP R16, R16 ;  /* 0x0000001000107308 */ /* 0x001e240000001000 */
[----:B0-----:R-:W-:-:S06]  /*3800*/  IADD3 R12, PT, PT, R16, 0xffffffe, RZ ;  /* 0x0ffffffe100c7810 */ /* 0x001fcc0007ffe0ff */
[----:B------:R0:W1:Y:S02]  /*3810*/  F2I.FTZ.U32.TRUNC.NTZ R13, R12 ;  /* 0x0000000c000d7305 */ /* 0x000064000021f000 */
[----:B0-----:R-:W-:Y:S02]  /*3820*/  IMAD.MOV.U32 R12, RZ, RZ, RZ ;  /* 0x000000ffff0c7224 */ /* 0x001fe400078e00ff */
[----:B-1----:R-:W-:-:S04]  /*3830*/  IMAD.MOV R17, RZ, RZ, -R13 ;  /* 0x000000ffff117224 */ /* 0x002fc800078e0a0d */
[----:B------:R-:W-:-:S04]  /*3840*/  IMAD R17, R17, R14, RZ ;  /* 0x0000000e11117224 */ /* 0x000fc800078e02ff */
[----:B------:R-:W-:-:S04]  /*3850*/  IMAD.HI.U32 R18, R13, R17, R12 ;  /* 0x000000110d127227 */ /* 0x000fc800078e000c */
[----:B------:R-:W-:Y:S02]  /*3860*/  IMAD.MOV R13, RZ, RZ, -R19 ;  /* 0x000000ffff0d7224 */ /* 0x000fe400078e0a13 */
[----:B------:R-:W-:-:S04]  /*3870*/  IMAD.HI.U32 R18, R18, R15, RZ ;  /* 0x0000000f12127227 */ /* 0x000fc800078e00ff */
[----:B------:R-:W-:-:S05]  /*3880*/  IMAD R13, R18, R13, R15 ;  /* 0x0000000d120d7224 */ /* 0x000fca00078e020f */
[----:B------:R-:W-:-:S13]  /*3890*/  ISETP.GT.U32.AND P1, PT, R14, R13, PT ;  /* 0x0000000d0e00720c */ /* 0x000fda0003f24070 */
[----:B------:R-:W-:Y:S02]  /*38a0*/  @!P1 IADD3 R13, PT, PT, R13, -R14, RZ ;  /* 0x8000000e0d0d9210 */ /* 0x000fe40007ffe0ff */
[----:B------:R-:W-:Y:S02]  /*38b0*/  ISETP.NE.AND P1, PT, R10, RZ, PT ;  /* 0x000000ff0a00720c */ /* 0x000fe40003f25270 */
[----:B------:R-:W-:-:S13]  /*38c0*/  ISETP.GT.U32.AND P2, PT, R14, R13, PT ;  /* 0x0000000d0e00720c */ /* 0x000fda0003f44070 */
[----:B------:R-:W-:Y:S02]  /*38d0*/  @!P2 IMAD.IADD R13, R13, 0x1, -R14 ;  /* 0x000000010d0da824 */ /* 0x000fe400078e0a0e */
[----:B------:R-:W-:Y:S02]  /*38e0*/  VIADD R14, R10, 0xffffffff ;  /* 0xffffffff0a0e7836 */ /* 0x000fe40000000000 */
[----:B------:R-:W-:Y:S01]  /*38f0*/  @!P3 IMAD.MOV R13, RZ, RZ, -R13 ;  /* 0x000000ffff0db224 */ /* 0x000fe200078e0a0d */
[----:B------:R-:W-:Y:S01]  /*3900*/  @!P1 LOP3.LUT R13, RZ, R10, RZ, 0x33, !PT ;  /* 0x0000000aff0d9212 */ /* 0x000fe200078e33ff */
[----:B------:R-:W-:-:S03]  /*3910*/  IMAD R18, R14, 0x4, R1 ;  /* 0x000000040e127824 */ /* 0x000fc600078e0201 */
[C---:B------:R-:W-:Y:S02]  /*3920*/  LEA R17, R13.reuse, R1, 0x2 ;  /* 0x000000010d117211 */ /* 0x040fe400078e10ff */
[----:B------:R-:W2:Y:S04]  /*3930*/  LDL R22, [R18] ;  /* 0x0000000012167983 */ /* 0x000ea80000100800 */
[----:B------:R-:W3:Y:S01]  /*3940*/  LDL R19, [R17] ;  /* 0x0000000011137983 */ /* 0x000ee20000100800 */
[----:B------:R-:W-:-:S05]  /*3950*/  VIADD R16, R13, 0x1 ;  /* 0x000000010d107836 */ /* 0x000fca0000000000 */
[----:B------:R-:W-:-:S04]  /*3960*/  IABS R23, R16 ;  /* 0x0000001000177213 */ /* 0x000fc80000000000 */
[----:B------:R-:W0:Y:S08]  /*3970*/  I2F.RP R26, R23 ;  /* 0x00000017001a7306 */ /* 0x000e300000209400 */
[----:B0-----:R-:W0:Y:S02]  /*3980*/  MUFU.RCP R26, R26 ;  /* 0x0000001a001a7308 */ /* 0x001e240000001000 */
[----:B0-----:R-:W-:-:S06]  /*3990*/  VIADD R12, R26, 0xffffffe ;  /* 0x0ffffffe1a0c7836 */ /* 0x001fcc0000000000 */
[----:B------:R0:W1:Y:S02]  /*39a0*/  F2I.FTZ.U32.TRUNC.NTZ R13, R12 ;  /* 0x0000000c000d7305 */ /* 0x000064000021f000 */
[----:B0-----:R-:W-:Y:S01]  /*39b0*/  IMAD.MOV.U32 R12, RZ, RZ, RZ ;  /* 0x000000ffff0c7224 */ /* 0x001fe200078e00ff */
[----:B-1----:R-:W-:-:S05]  /*39c0*/  IADD3 R24, PT, PT, RZ, -R13, RZ ;  /* 0x8000000dff187210 */ /* 0x002fca0007ffe0ff */
[----:B------:R-:W-:Y:S01]  /*39d0*/  IMAD R25, R24, R23, RZ ;  /* 0x0000001718197224 */ /* 0x000fe200078e02ff */
[----:B------:R-:W-:-:S03]  /*39e0*/  IABS R24, R14 ;  /* 0x0000000e00187213 */ /* 0x000fc60000000000 */
[----:B------:R-:W-:Y:S02]  /*39f0*/  IMAD.HI.U32 R28, R13, R25, R12 ;  /* 0x000000190d1c7227 */ /* 0x000fe400078e000c */
[----:B------:R-:W0:Y:S01]  /*3a00*/  I2F.RP R25, R24 ;  /* 0x0000001800197306 */ /* 0x000e220000209400 */
[----:B------:R-:W-:-:S03]  /*3a10*/  IABS R13, R16 ;  /* 0x00000010000d7213 */ /* 0x000fc60000000000 */
[----:B------:R-:W-:-:S04]  /*3a20*/  IMAD.HI.U32 R12, R28, R15, RZ ;  /* 0x0000000f1c0c7227 */ /* 0x000fc800078e00ff */
[----:B------:R-:W-:-:S04]  /*3a30*/  IMAD.MOV R26, RZ, RZ, -R13 ;  /* 0x000000ffff1a7224 */ /* 0x000fc800078e0a0d */
[----:B------:R-:W-:Y:S01]  /*3a40*/  IMAD R26, R12, R26, R15 ;  /* 0x0000001a0c1a7224 */ /* 0x000fe200078e020f */
[----:B0-----:R-:W0:Y:S04]  /*3a50*/  MUFU.RCP R25, R25 ;  /* 0x0000001900197308 */ /* 0x001e280000001000 */
[----:B------:R-:W-:Y:S02]  /*3a60*/  ISETP.GT.U32.AND P2, PT, R23, R26, PT ;  /* 0x0000001a1700720c */ /* 0x000fe40003f44070 */
[----:B------:R-:W-:-:S11]  /*3a70*/  LOP3.LUT R11, R11, R16, RZ, 0x3c, !PT ;  /* 0x000000100b0b7212 */ /* 0x000fd600078e3cff */
[----:B------:R-:W-:Y:S01]  /*3a80*/  @!P2 IMAD.IADD R26, R26, 0x1, -R23 ;  /* 0x000000011a1aa824 */ /* 0x000fe200078e0a17 */
[----:B0-----:R-:W-:-:S04]  /*3a90*/  IADD3 R13, PT, PT, R25, 0xffffffe, RZ ;  /* 0x0ffffffe190d7810 */ /* 0x001fc80007ffe0ff */
[----:B------:R-:W-:Y:S02]  /*3aa0*/  ISETP.GE.U32.AND P1, PT, R26, R23, PT ;  /* 0x000000171a00720c */ /* 0x000fe40003f26070 */
[----:B------:R-:W0:Y:S01]  /*3ab0*/  F2I.FTZ.U32.TRUNC.NTZ R13, R13 ;  /* 0x0000000d000d7305 */ /* 0x000e22000021f000 */
[----:B------:R-:W-:Y:S01]  /*3ac0*/  @!P2 VIADD R12, R12, 0x1 ;  /* 0x000000010c0ca836 */ /* 0x000fe20000000000 */
[----:B------:R-:W-:Y:S02]  /*3ad0*/  ISETP.GE.AND P3, PT, R11, RZ, PT ;  /* 0x000000ff0b00720c */ /* 0x000fe40003f66270 */
[----:B------:R-:W-:-:S07]  /*3ae0*/  ISETP.NE.AND P2, PT, R16, RZ, PT ;  /* 0x000000ff1000720c */ /* 0x000fce0003f45270 */
[----:B------:R-:W-:-:S05]  /*3af0*/  @P1 VIADD R12, R12, 0x1 ;  /* 0x000000010c0c1836 */ /* 0x000fca0000000000 */
[----:B------:R-:W-:Y:S01]  /*3b00*/  MOV R15, R12 ;  /* 0x0000000c000f7202 */ /* 0x000fe20000000f00 */
[----:B0-----:R-:W-:Y:S02]  /*3b10*/  IMAD.MOV R11, RZ, RZ, -R13 ;  /* 0x000000ffff0b7224 */ /* 0x001fe400078e0a0d */
[----:B------:R-:W-:Y:S02]  /*3b20*/  IMAD.MOV.U32 R12, RZ, RZ, RZ ;  /* 0x000000ffff0c7224 */ /* 0x000fe400078e00ff */
[----:B------:R-:W-:Y:S01]  /*3b30*/  @!P3 IMAD.MOV R15, RZ, RZ, -R15 ;  /* 0x000000ffff0fb224 */ /* 0x000fe200078e0a0f */
[----:B------:R-:W-:Y:S01]  /*3b40*/  @!P2 LOP3.LUT R15, RZ, R16, RZ, 0x33, !PT ;  /* 0x00000010ff0fa212 */ /* 0x000fe200078e33ff */
[----:B------:R-:W-:-:S03]  /*3b50*/  IMAD R11, R11, R24, RZ ;  /* 0x000000180b0b7224 */ /* 0x000fc600078e02ff */
[----:B------:R-:W-:Y:S01]  /*3b60*/  IABS R25, R15 ;  /* 0x0000000f00197213 */ /* 0x000fe20000000000 */
[----:B------:R-:W-:Y:S01]  /*3b70*/  IMAD.HI.U32 R12, R13, R11, R12 ;  /* 0x0000000b0d0c7227 */ /* 0x000fe200078e000c */
[----:B------:R-:W-:-:S05]  /*3b80*/  IABS R11, R14 ;  /* 0x0000000e000b7213 */ /* 0x000fca0000000000 */
[----:B------:R-:W-:Y:S02]  /*3b90*/  IMAD.MOV R11, RZ, RZ, -R11 ;  /* 0x000000ffff0b7224 */ /* 0x000fe400078e0a0b */
[----:B------:R-:W-:-:S04]  /*3ba0*/  IMAD.HI.U32 R12, R12, R25, RZ ;  /* 0x000000190c0c7227 */ /* 0x000fc800078e00ff */
[----:B------:R-:W-:-:S05]  /*3bb0*/  IMAD R11, R12, R11, R25 ;  /* 0x0000000b0c0b7224 */ /* 0x000fca00078e0219 */
[----:B------:R-:W-:-:S13]  /*3bc0*/  ISETP.GT.U32.AND P1, PT, R24, R11, PT ;  /* 0x0000000b1800720c */ /* 0x000fda0003f24070 */
[----:B------:R-:W-:-:S04]  /*3bd0*/  @!P1 IADD3 R11, PT, PT, R11, -R24, RZ ;  /* 0x800000180b0b9210 */ /* 0x000fc80007ffe0ff */
[----:B------:R-:W-:Y:S02]  /*3be0*/  ISETP.GT.U32.AND P2, PT, R24, R11, PT ;  /* 0x0000000b1800720c */ /* 0x000fe40003f44070 */
[----:B------:R-:W-:Y:S02]  /*3bf0*/  ISETP.GE.AND P3, PT, R15, RZ, PT ;  /* 0x000000ff0f00720c */ /* 0x000fe40003f66270 */
[----:B------:R-:W-:-:S09]  /*3c00*/  ISETP.NE.AND P1, PT, R14, RZ, PT ;  /* 0x000000ff0e00720c */ /* 0x000fd20003f25270 */
[----:B------:R-:W-:-:S04]  /*3c10*/  @!P2 IMAD.IADD R11, R11, 0x1, -R24 ;  /* 0x000000010b0ba824 */ /* 0x000fc800078e0a18 */
[----:B------:R-:W-:Y:S01]  /*3c20*/  IMAD.MOV.U32 R26, RZ, RZ, R11 ;  /* 0x000000ffff1a7224 */ /* 0x000fe200078e000b */
[----:B------:R-:W-:-:S03]  /*3c30*/  IADD3 R16, PT, PT, R10, -0x2, RZ ;  /* 0xfffffffe0a107810 */ /* 0x000fc60007ffe0ff */
[----:B------:R-:W-:Y:S01]  /*3c40*/  @!P3 IMAD.MOV R26, RZ, RZ, -R26 ;  /* 0x000000ffff1ab224 */ /* 0x000fe200078e0a1a */
[----:B------:R-:W-:Y:S01]  /*3c50*/  @!P1 LOP3.LUT R26, RZ, R14, RZ, 0x33, !PT ;  /* 0x0000000eff1a9212 */ /* 0x000fe200078e33ff */
[----:B------:R-:W-:-:S04]  /*3c60*/  IMAD R11, R16, 0x4, R1 ;  /* 0x00000004100b7824 */ /* 0x000fc800078e0201 */
[C---:B------:R-:W-:Y:S01]  /*3c70*/  IMAD R14, R26.reuse, 0x4, R1 ;  /* 0x000000041a0e7824 */ /* 0x040fe200078e0201 */
[----:B---3--:R0:W-:Y:S04]  /*3c80*/  STL [R18], R19 ;  /* 0x0000001312007387 */ /* 0x0081e80000100800 */
[----:B--2---:R1:W-:Y:S04]  /*3c90*/  STL [R17], R22 ;  /* 0x0000001611007387 */ /* 0x0043e80000100800 */
[----:B------:R-:W2:Y:S04]  /*3ca0*/  LDL R24, [R14] ;  /* 0x000000000e187983 */ /* 0x000ea80000100800 */
[----:B------:R-:W3:Y:S01]  /*3cb0*/  LDL R23, [R11] ;  /* 0x000000000b177983 */ /* 0x000ee20000100800 */
[----:B------:R-:W-:-:S05]  /*3cc0*/  VIADD R26, R26, 0x1 ;  /* 0x000000011a1a7836 */ /* 0x000fca0000000000 */
[----:B------:R-:W-:-:S04]  /*3cd0*/  IABS R27, R26 ;  /* 0x0000001a001b7213 */ /* 0x000fc80000000000 */
[----:B------:R-:W4:Y:S08]  /*3ce0*/  I2F.RP R28, R27 ;  /* 0x0000001b001c7306 */ /* 0x000f300000209400 */
[----:B----4-:R-:W4:Y:S02]  /*3cf0*/  MUFU.RCP R28, R28 ;  /* 0x0000001c001c7308 */ /* 0x010f240000001000 */
[----:B----4-:R-:W-:-:S06]  /*3d00*/  IADD3 R12, PT, PT, R28, 0xffffffe, RZ ;  /* 0x0ffffffe1c0c7810 */ /* 0x010fcc0007ffe0ff */
[----:B------:R-:W0:Y:S02]  /*3d10*/  F2I.FTZ.U32.TRUNC.NTZ R13, R12 ;  /* 0x0000000c000d7305 */ /* 0x000e24000021f000 */
[----:B0-----:R-:W-:-:S04]  /*3d20*/  IMAD.MOV R18, RZ, RZ, -R13 ;  /* 0x000000ffff127224 */ /* 0x001fc800078e0a0d */
[----:B-1----:R-:W-:Y:S01]  /*3d30*/  IMAD R17, R18, R27, RZ ;  /* 0x0000001b12117224 */ /* 0x002fe200078e02ff */
[----:B------:R-:W-:-:S04]  /*3d40*/  IABS R18, R16 ;  /* 0x0000001000127213 */ /* 0x000fc80000000000 */
[----:B------:R-:W0:Y:S01]  /*3d50*/  I2F.RP R19, R18 ;  /* 0x0000001200137306 */ /* 0x000e220000209400 */
[----:B------:R-:W-:-:S04]  /*3d60*/  IMAD.MOV.U32 R12, RZ, RZ, RZ ;  /* 0x000000ffff0c7224 */ /* 0x000fc800078e00ff */
[----:B------:R-:W-:Y:S01]  /*3d70*/  IMAD.HI.U32 R22, R13, R17, R12 ;  /* 0x000000110d167227 */ /* 0x000fe200078e000c */
[----:B------:R-:W-:-:S05]  /*3d80*/  IABS R13, R26 ;  /* 0x0000001a000d7213 */ /* 0x000fca0000000000 */
[----:B------:R-:W-:Y:S02]  /*3d90*/  IMAD.MOV R12, RZ, RZ, -R13 ;  /* 0x000000ffff0c7224 */ /* 0x000fe400078e0a0d */
[----:B------:R-:W-:Y:S01]  /*3da0*/  IMAD.HI.U32 R17, R22, R25, RZ ;  /* 0x0000001916117227 */ /* 0x000fe200078e00ff */
[----:B0-----:R-:W0:Y:S03]  /*3db0*/  MUFU.RCP R19, R19 ;  /* 0x0000001300137308 */ /* 0x001e260000001000 */
[----:B------:R-:W-:-:S05]  /*3dc0*/  IMAD R12, R17, R12, R25 ;  /* 0x0000000c110c7224 */ /* 0x000fca00078e0219 */
[----:B------:R-:W-:Y:S01]  /*3dd0*/  ISETP.GT.U32.AND P2, PT, R27, R12, PT ;  /* 0x0000000c1b00720c */ /* 0x000fe20003f44070 */
[----:B0-----:R-:W-:-:S12]  /*3de0*/  VIADD R13, R19, 0xffffffe ;  /* 0x0ffffffe130d7836 */ /* 0x001fd80000000000 */
[-C--:B------:R-:W-:Y:S01]  /*3df0*/  @!P2 IADD3 R12, PT, PT, R12, -R27.reuse, RZ ;  /* 0x8000001b0c0ca210 */ /* 0x080fe20007ffe0ff */
[----:B------:R-:W0:Y:S03]  /*3e00*/  F2I.FTZ.U32.TRUNC.NTZ R13, R13 ;  /* 0x0000000d000d7305 */ /* 0x000e26000021f000 */
[----:B------:R-:W-:Y:S02]  /*3e10*/  ISETP.GE.U32.AND P1, PT, R12, R27, PT ;  /* 0x0000001b0c00720c */ /* 0x000fe40003f26070 */
[----:B------:R-:W-:Y:S01]  /*3e20*/  LOP3.LUT R15, R15, R26, RZ, 0x3c, !PT ;  /* 0x0000001a0f0f7212 */ /* 0x000fe200078e3cff */
[----:B------:R-:W-:Y:S01]  /*3e30*/  @!P2 VIADD R17, R17, 0x1 ;  /* 0x000000011111a836 */ /* 0x000fe20000000000 */
[----:B------:R-:W-:Y:S02]  /*3e40*/  ISETP.NE.AND P2, PT, R26, RZ, PT ;  /* 0x000000ff1a00720c */ /* 0x000fe40003f45270 */
[----:B------:R-:W-:Y:S01]  /*3e50*/  ISETP.GE.AND P3, PT, R15, RZ, PT ;  /* 0x000000ff0f00720c */ /* 0x000fe20003f66270 */
[----:B------:R-:W-:-:S06]  /*3e60*/  IMAD.MOV.U32 R12, RZ, RZ, RZ ;  /* 0x000000ffff0c7224 */ /* 0x000fcc00078e00ff */
[----:B------:R-:W-:Y:S01]  /*3e70*/  @P1 VIADD R17, R17, 0x1 ;  /* 0x0000000111111836 */ /* 0x000fe20000000000 */
[----:B0-----:R-:W-:-:S05]  /*3e80*/  IADD3 R15, PT, PT, RZ, -R13, RZ ;  /* 0x8000000dff0f7210 */ /* 0x001fca0007ffe0ff */
        /* <DEDUP_REMOVED lines=9> */
[----:B------:R-:W-:Y:S02]  /*3f20*/  ISETP.GT.U32.AND P1, PT, R18, R13, PT ;  /* 0x0000000d1200720c */ /* 0x000fe40003f24070 */
[----:B------:R-:W-:-:S11]  /*3f30*/  ISETP.GE.AND P3, PT, R17, RZ, PT ;  /* 0x000000ff1100720c */ /* 0x000fd60003f66270 */
[----:B------:R-:W-:-:S04]  /*3f40*/  @!P1 IADD3 R13, PT, PT, R13, -R18, RZ ;  /* 0x800000120d0d9210 */ /* 0x000fc80007ffe0ff */
[----:B------:R-:W-:Y:S02]  /*3f50*/  ISETP.GT.U32.AND P2, PT, R18, R13, PT ;  /* 0x0000000d1200720c */ /* 0x000fe40003f44070 */
[----:B------:R-:W-:-:S11]  /*3f60*/  ISETP.NE.AND P1, PT, R16, RZ, PT ;  /* 0x000000ff1000720c */ /* 0x000fd60003f25270 */
[----:B------:R-:W-:Y:S02]  /*3f70*/  @!P2 IMAD.IADD R13, R13, 0x1, -R18 ;  /* 0x000000010d0da824 */ /* 0x000fe400078e0a12 */
[----:B------:R-:W-:Y:S02]  /*3f80*/  VIADD R18, R10, 0xfffffffd ;  /* 0xfffffffd0a127836 */ /* 0x000fe40000000000 */
[----:B------:R-:W-:Y:S01]  /*3f90*/  @!P3 IMAD.MOV R13, RZ, RZ, -R13 ;  /* 0x000000ffff0db224 */ /* 0x000fe200078e0a0d */
[----:B------:R-:W-:Y:S01]  /*3fa0*/  @!P1 LOP3.LUT R13, RZ, R16, RZ, 0x33, !PT ;  /* 0x00000010ff0d9212 */ /* 0x000fe200078e33ff */
[----:B------:R-:W-:-:S03]  /*3fb0*/  IMAD R16, R18, 0x4, R1 ;  /* 0x0000000412107824 */ /* 0x000fc600078e0201 */
[C---:B------:R-:W-:Y:S01]  /*3fc0*/  LEA R15, R13.reuse, R1, 0x2 ;  /* 0x000000010d0f7211 */ /* 0x040fe200078e10ff */
[----:B------:R-:W-:-:S05]  /*3fd0*/  VIADD R26, R13, 0x1 ;  /* 0x000000010d1a7836 */ /* 0x000fca0000000000 */
[----:B------:R-:W-:Y:S01]  /*3fe0*/  IABS R27, R26 ;  /* 0x0000001a001b7213 */ /* 0x000fe20000000000 */
[----:B--2---:R0:W-:Y:S04]  /*3ff0*/  STL [R11], R24 ;  /* 0x000000180b007387 */ /* 0x0041e80000100800 */
[----:B---3--:R1:W-:Y:S04]  /*4000*/  STL [R14], R23 ;  /* 0x000000170e007387 */ /* 0x0083e80000100800 */
[----:B------:R-:W2:Y:S04]  /*4010*/  LDL R19, [R15] ;  /* 0x000000000f137983 */ /* 0x000ea80000100800 */
[----:B------:R-:W3:Y:S01]  /*4020*/  LDL R22, [R16] ;  /* 0x0000000010167983 */ /* 0x000ee20000100800 */
[----:B------:R-:W4:Y:S08]  /*4030*/  I2F.RP R28, R27 ;  /* 0x0000001b001c7306 */ /* 0x000f300000209400 */
[----:B----4-:R-:W4:Y:S02]  /*4040*/  MUFU.RCP R28, R28 ;  /* 0x0000001c001c7308 */ /* 0x010f240000001000 */
[----:B----4-:R-:W-:-:S06]  /*4050*/  VIADD R12, R28, 0xffffffe ;  /* 0x0ffffffe1c0c7836 */ /* 0x010fcc0000000000 */
[----:B------:R-:W0:Y:S02]  /*4060*/  F2I.FTZ.U32.TRUNC.NTZ R13, R12 ;  /* 0x0000000c000d7305 */ /* 0x000e24000021f000 */
[----:B0-----:R-:W-:Y:S01]  /*4070*/  IADD3 R11, PT, PT, RZ, -R13, RZ ;  /* 0x8000000dff0b7210 */ /* 0x001fe20007ffe0ff */
[----:B------:R-:W-:-:S04]  /*4080*/  IMAD.MOV.U32 R12, RZ, RZ, RZ ;  /* 0x000000ffff0c7224 */ /* 0x000fc800078e00ff */
[----:B-1----:R-:W-:-:S04]  /*4090*/  IMAD.MOV.U32 R14, RZ, RZ, R11 ;  /* 0x000000ffff0e7224 */ /* 0x002fc800078e000b */
[----:B------:R-:W-:-:S04]  /*40a0*/  IMAD R11, R14, R27, RZ ;  /* 0x0000001b0e0b7224 */ /* 0x000fc800078e02ff */
[----:B------:R-:W-:Y:S01]  /*40b0*/  IMAD.HI.U32 R24, R13, R11, R12 ;  /* 0x0000000b0d187227 */ /* 0x000fe200078e000c */
[----:B------:R-:W-:-:S04]  /*40c0*/  IABS R11, R18 ;  /* 0x00000012000b7213 */ /* 0x000fc80000000000 */
[----:B------:R-:W0:Y:S01]  /*40d0*/  I2F.RP R14, R11 ;  /* 0x0000000b000e7306 */ /* 0x000e220000209400 */
[----:B------:R-:W-:Y:S01]  /*40e0*/  IABS R13, R26 ;  /* 0x0000001a000d7213 */ /* 0x000fe20000000000 */
[----:B------:R-:W-:-:S04]  /*40f0*/  IMAD.HI.U32 R12, R24, R25, RZ ;  /* 0x00000019180c7227 */ /* 0x000fc800078e00ff */
[----:B------:R-:W-:-:S04]  /*4100*/  IMAD.MOV R13, RZ, RZ, -R13 ;  /* 0x000000ffff0d7224 */ /* 0x000fc800078e0a0d */
[----:B------:R-:W-:Y:S01]  /*4110*/  IMAD R24, R12, R13, R25 ;  /* 0x0000000d0c187224 */ /* 0x000fe200078e0219 */
[----:B0-----:R-:W0:Y:S04]  /*4120*/  MUFU.RCP R14, R14 ;  /* 0x0000000e000e7308 */ /* 0x001e280000001000 */
[----:B------:R-:W-:Y:S01]  /*4130*/  ISETP.GT.U32.AND P2, PT, R27, R24, PT ;  /* 0x000000181b00720c */ /* 0x000fe20003f44070 */
[----:B0-----:R-:W-:-:S12]  /*4140*/  VIADD R13, R14, 0xffffffe ;  /* 0x0ffffffe0e0d7836 */ /* 0x001fd80000000000 */
[-C--:B------:R-:W-:Y:S01]  /*4150*/  @!P2 IADD3 R24, PT, PT, R24, -R27.reuse, RZ ;  /* 0x8000001b1818a210 */ /* 0x080fe20007ffe0ff */
[----:B------:R-:W0:Y:S03]  /*4160*/  F2I.FTZ.U32.TRUNC.NTZ R13, R13 ;  /* 0x0000000d000d7305 */ /* 0x000e26000021f000 */
[----:B------:R-:W-:Y:S01]  /*4170*/  ISETP.GE.U32.AND P1, PT, R24, R27, PT ;  /* 0x0000001b1800720c */ /* 0x000fe20003f26070 */
[----:B------:R-:W-:Y:S01]  /*4180*/  @!P2 VIADD R12, R12, 0x1 ;  /* 0x000000010c0ca836 */ /* 0x000fe20000000000 */
[----:B------:R-:W-:Y:S02]  /*4190*/  LOP3.LUT R17, R17, R26, RZ, 0x3c, !PT ;  /* 0x0000001a11117212 */ /* 0x000fe400078e3cff */
[----:B------:R-:W-:Y:S02]  /*41a0*/  ISETP.NE.AND P2, PT, R26, RZ, PT ;  /* 0x000000ff1a00720c */ /* 0x000fe40003f45270 */
[----:B------:R-:W-:-:S07]  /*41b0*/  ISETP.GE.AND P3, PT, R17, RZ, PT ;  /* 0x000000ff1100720c */ /* 0x000fce0003f66270 */
[----:B------:R-:W-:Y:S01]  /*41c0*/  @P1 VIADD R12, R12, 0x1 ;  /* 0x000000010c0c1836 */ /* 0x000fe20000000000 */
[----:B0-----:R-:W-:-:S03]  /*41d0*/  IADD3 R14, PT, PT, RZ, -R13, RZ ;  /* 0x8000000dff0e7210 */ /* 0x001fc60007ffe0ff */
[----:B------:R-:W-:Y:S02]  /*41e0*/  IMAD.MOV.U32 R17, RZ, RZ, R12 ;  /* 0x000000ffff117224 */ /* 0x000fe400078e000c */
[----:B------:R-:W-:-:S04]  /*41f0*/  IMAD.MOV.U32 R12, RZ, RZ, R14 ;  /* 0x000000ffff0c7224 */ /* 0x000fc800078e000e */
[----:B------:R-:W-:Y:S02]  /*4200*/  IMAD R23, R12, R11, RZ ;  /* 0x0000000b0c177224 */ /* 0x000fe400078e02ff */
[----:B------:R-:W-:Y:S02]  /*4210*/  HFMA2 R12, -RZ, RZ, 0, 0 ;  /* 0x00000000ff0c7431 */ /* 0x000fe400000001ff */
[----:B------:R-:W-:Y:S01]  /*4220*/  @!P3 IMAD.MOV R17, RZ, RZ, -R17 ;  /* 0x000000ffff11b224 */ /* 0x000fe200078e0a11 */
[----:B------:R-:W-:-:S04]  /*4230*/  @!P2 LOP3.LUT R17, RZ, R26, RZ, 0x33, !PT ;  /* 0x0000001aff11a212 */ /* 0x000fc800078e33ff */
        /* <DEDUP_REMOVED lines=8> */
[----:B------:R-:W-:-:S05]  /*42c0*/  @!P1 IMAD.IADD R12, R12, 0x1, -R11 ;  /* 0x000000010c0c9824 */ /* 0x000fca00078e0a0b */
[----:B------:R-:W-:Y:S02]  /*42d0*/  ISETP.GT.U32.AND P2, PT, R11, R12, PT ;  /* 0x0000000c0b00720c */ /* 0x000fe40003f44070 */
[----:B------:R-:W-:-:S11]  /*42e0*/  ISETP.NE.AND P1, PT, R18, RZ, PT ;  /* 0x000000ff1200720c */ /* 0x000fd60003f25270 */
[----:B------:R-:W-:-:S05]  /*42f0*/  @!P2 IMAD.IADD R12, R12, 0x1, -R11 ;  /* 0x000000010c0ca824 */ /* 0x000fca00078e0a0b */
[----:B------:R-:W-:Y:S02]  /*4300*/  @!P3 IADD3 R12, PT, PT, -R12, RZ, RZ ;  /* 0x000000ff0c0cb210 */ /* 0x000fe40007ffe1ff */
[----:B------:R-:W-:Y:S01]  /*4310*/  @!P1 LOP3.LUT R12, RZ, R18, RZ, 0x33, !PT ;  /* 0x00000012ff0c9212 */ /* 0x000fe200078e33ff */
[----:B------:R-:W-:-:S04]  /*4320*/  VIADD R18, R10, 0xfffffffc ;  /* 0xfffffffc0a127836 */ /* 0x000fc80000000000 */
[--C-:B------:R-:W-:Y:S02]  /*4330*/  IMAD R11, R12, 0x4, R1.reuse ;  /* 0x000000040c0b7824 */ /* 0x100fe400078e0201 */
[----:B------:R-:W-:Y:S01]  /*4340*/  IMAD R14, R18, 0x4, R1 ;  /* 0x00000004120e7824 */ /* 0x000fe200078e0201 */
[----:B--2---:R0:W-:Y:S04]  /*4350*/  STL [R16], R19 ;  /* 0x0000001310007387 */ /* 0x0041e80000100800 */
[----:B---3--:R1:W-:Y:S04]  /*4360*/  STL [R15], R22 ;  /* 0x000000160f007387 */ /* 0x0083e80000100800 */
[----:B------:R-:W2:Y:S04]  /*4370*/  LDL R23, [R11] ;  /* 0x000000000b177983 */ /* 0x000ea80000100800 */
[----:B------:R-:W3:Y:S01]  /*4380*/  LDL R24, [R14] ;  /* 0x000000000e187983 */ /* 0x000ee20000100800 */
[----:B------:R-:W-:-:S04]  /*4390*/  IADD3 R26, PT, PT, R12, 0x1, RZ ;  /* 0x000000010c1a7810 */ /* 0x000fc80007ffe0ff */
[----:B------:R-:W-:-:S04]  /*43a0*/  IABS R27, R26 ;  /* 0x0000001a001b7213 */ /* 0x000fc80000000000 */
[----:B------:R-:W4:Y:S08]  /*43b0*/  I2F.RP R28, R27 ;  /* 0x0000001b001c7306 */ /* 0x000f300000209400 */
[----:B----4-:R-:W4:Y:S02]  /*43c0*/  MUFU.RCP R28, R28 ;  /* 0x0000001c001c7308 */ /* 0x010f240000001000 */
[----:B----4-:R-:W-:-:S06]  /*43d0*/  VIADD R12, R28, 0xffffffe ;  /* 0x0ffffffe1c0c7836 */ /* 0x010fcc0000000000 */
[----:B------:R4:W0:Y:S02]  /*43e0*/  F2I.FTZ.U32.TRUNC.NTZ R13, R12 ;  /* 0x0000000c000d7305 */ /* 0x000824000021f000 */
[----:B----4-:R-:W-:Y:S02]  /*43f0*/  IMAD.MOV.U32 R12, RZ, RZ, RZ ;  /* 0x000000ffff0c7224 */ /* 0x010fe400078e00ff */
[----:B0-----:R-:W-:-:S04]  /*4400*/  IMAD.MOV R16, RZ, RZ, -R13 ;  /* 0x000000ffff107224 */ /* 0x001fc800078e0a0d */
[----:B-1----:R-:W-:-:S04]  /*4410*/  IMAD R15, R16, R27, RZ ;  /* 0x0000001b100f7224 */ /* 0x002fc800078e02ff */
[----:B------:R-:W-:Y:S01]  /*4420*/  IMAD.HI.U32 R22, R13, R15, R12 ;  /* 0x0000000f0d167227 */ /* 0x000fe200078e000c */
[----:B------:R-:W-:-:S04]  /*4430*/  IABS R15, R18 ;  /* 0x00000012000f7213 */ /* 0x000fc80000000000 */
[----:B------:R-:W0:Y:S01]  /*4440*/  I2F.RP R16, R15 ;  /* 0x0000000f00107306 */ /* 0x000e220000209400 */
[----:B------:R-:W-:Y:S01]  /*4450*/  IABS R13, R26 ;  /* 0x0000001a000d7213 */ /* 0x000fe20000000000 */
[----:B------:R-:W-:-:S03]  /*4460*/  IMAD.HI.U32 R12, R22, R25, RZ ;  /* 0x00000019160c7227 */ /* 0x000fc600078e00ff */
[----:B------:R-:W-:-:S05]  /*4470*/  IADD3 R13, PT, PT, RZ, -R13, RZ ;  /* 0x8000000dff0d7210 */ /* 0x000fca0007ffe0ff */
[----:B------:R-:W-:Y:S01]  /*4480*/  IMAD R22, R12, R13, R25 ;  /* 0x0000000d0c167224 */ /* 0x000fe200078e0219 */
[----:B0-----:R-:W0:Y:S04]  /*4490*/  MUFU.RCP R16, R16 ;  /* 0x0000001000107308 */ /* 0x001e280000001000 */
[----:B------:R-:W-:-:S13]  /*44a0*/  ISETP.GT.U32.AND P2, PT, R27, R22, PT ;  /* 0x000000161b00720c */ /* 0x000fda0003f44070 */
[----:B------:R-:W-:Y:S02]  /*44b0*/  @!P2 IMAD.IADD R22, R22, 0x1, -R27 ;  /* 0x000000011616a824 */ /* 0x000fe400078e0a1b */
[----:B0-----:R-:W-:-:S03]  /*44c0*/  VIADD R13, R16, 0xffffffe ;  /* 0x0ffffffe100d7836 */ /* 0x001fc60000000000 */
[----:B------:R-:W-:-:S03]  /*44d0*/  ISETP.GE.U32.AND P1, PT, R22, R27, PT ;  /* 0x0000001b1600720c */ /* 0x000fc60003f26070 */
[----:B------:R-:W0:Y:S01]  /*44e0*/  F2I.FTZ.U32.TRUNC.NTZ R13, R13 ;  /* 0x0000000d000d7305 */ /* 0x000e22000021f000 */
[----:B------:R-:W-:Y:S01]  /*44f0*/  LOP3.LUT R17, R17, R26, RZ, 0x3c, !PT ;  /* 0x0000001a11117212 */ /* 0x000fe200078e3cff */
[----:B------:R-:W-:Y:S01]  /*4500*/  @!P2 VIADD R12, R12, 0x1 ;  /* 0x000000010c0ca836 */ /* 0x000fe20000000000 */
[----:B------:R-:W-:Y:S02]  /*4510*/  ISETP.NE.AND P2, PT, R26, RZ, PT ;  /* 0x000000ff1a00720c */ /* 0x000fe40003f45270 */
[----:B------:R-:W-:-:S05]  /*4520*/  ISETP.GE.AND P3, PT, R17, RZ, PT ;  /* 0x000000ff1100720c */ /* 0x000fca0003f66270 */
[----:B------:R-:W-:Y:S01]  /*4530*/  @P1 IADD3 R12, PT, PT, R12, 0x1, RZ ;  /* 0x000000010c0c1810 */ /* 0x000fe20007ffe0ff */
[----:B0-----:R-:W-:-:S04]  /*4540*/  IMAD.MOV R16, RZ, RZ, -R13 ;  /* 0x000000ffff107224 */ /* 0x001fc800078e0a0d */
[----:B------:R-:W-:Y:S02]  /*4550*/  IMAD.MOV.U32 R17, RZ, RZ, R12 ;  /* 0x000000ffff117224 */ /* 0x000fe400078e000c */
[----:B------:R-:W-:-:S03]  /*4560*/  IMAD.MOV.U32 R12, RZ, RZ, R16 ;  /* 0x000000ffff0c7224 */ /* 0x000fc600078e0010 */
[----:B------:R-:W-:Y:S01]  /*4570*/  @!P3 IADD3 R17, PT, PT, -R17, RZ, RZ ;  /* 0x000000ff1111b210 */ /* 0x000fe20007ffe1ff */
[----:B------:R-:W-:Y:S01]  /*4580*/  IMAD R19, R12, R15, RZ ;  /* 0x0000000f0c137224 */ /* 0x000fe200078e02ff */
[----:B------:R-:W-:Y:S01]  /*4590*/  @!P2 LOP3.LUT R17, RZ, R26, RZ, 0x33, !PT ;  /* 0x0000001aff11a212 */ /* 0x000fe200078e33ff */
[----:B------:R-:W-:-:S03]  /*45a0*/  IMAD.MOV.U32 R12, RZ, RZ, RZ ;  /* 0x000000ffff0c7224 */ /* 0x000fc600078e00ff */
        /* <DEDUP_REMOVED lines=11> */
[----:B------:R-:W-:-:S05]  /*4660*/  @!P2 IADD3 R12, PT, PT, R12, -R15, RZ ;  /* 0x8000000f0c0ca210 */ /* 0x000fca0007ffe0ff */
[----:B------:R-:W-:Y:S01]  /*4670*/  @!P3 IMAD.MOV R12, RZ, RZ, -R12 ;  /* 0x000000ffff0cb224 */ /* 0x000fe200078e0a0c */
[----:B------:R-:W-:Y:S01]  /*4680*/  @!P1 LOP3.LUT R12, RZ, R18, RZ, 0x33, !PT ;  /* 0x00000012ff0c9212 */ /* 0x000fe200078e33ff */
[----:B------:R-:W-:-:S04]  /*4690*/  VIADD R18, R10, 0xfffffffb ;  /* 0xfffffffb0a127836 */ /* 0x000fc80000000000 */
[----:B------:R-:W-:Y:S01]  /*46a0*/  IMAD R16, R12, 0x4, R1 ;  /* 0x000000040c107824 */ /* 0x000fe200078e0201 */
[----:B------:R-:W-:Y:S01]  /*46b0*/  LEA R15, R18, R1, 0x2 ;  /* 0x00000001120f7211 */ /* 0x000fe200078e10ff */
[----:B--2---:R0:W-:Y:S04]  /*46c0*/  STL [R14], R23 ;  /* 0x000000170e007387 */ /* 0x0041e80000100800 */
[----:B---3--:R1:W-:Y:S04]  /*46d0*/  STL [R11], R24 ;  /* 0x000000180b007387 */ /* 0x0083e80000100800 */
[----:B------:R-:W2:Y:S04]  /*46e0*/  LDL R22, [R16] ;  /* 0x0000000010167983 */ /* 0x000ea80000100800 */
[----:B------:R-:W3:Y:S01]  /*46f0*/  LDL R19, [R15] ;  /* 0x000000000f137983 */ /* 0x000ee20000100800 */
[----:B------:R-:W-:-:S05]  /*4700*/  VIADD R26, R12, 0x1 ;  /* 0x000000010c1a7836 */ /* 0x000fca0000000000 */
[----:B------:R-:W-:-:S04]  /*4710*/  IABS R27, R26 ;  /* 0x0000001a001b7213 */ /* 0x000fc80000000000 */
[----:B------:R-:W4:Y:S08]  /*4720*/  I2F.RP R28, R27 ;  /* 0x0000001b001c7306 */ /* 0x000f300000209400 */
[----:B----4-:R-:W4:Y:S02]  /*4730*/  MUFU.RCP R28, R28 ;  /* 0x0000001c001c7308 */ /* 0x010f240000001000 */
[----:B----4-:R-:W-:-:S06]  /*4740*/  VIADD R12, R28, 0xffffffe ;  /* 0x0ffffffe1c0c7836 */ /* 0x010fcc0000000000 */
[----:B------:R4:W0:Y:S02]  /*4750*/  F2I.FTZ.U32.TRUNC.NTZ R13, R12 ;  /* 0x0000000c000d7305 */ /* 0x000824000021f000 */
[----:B----4-:R-:W-:Y:S01]  /*4760*/  MOV R12, RZ ;  /* 0x000000ff000c7202 */ /* 0x010fe20000000f00 */
[----:B0-----:R-:W-:-:S04]  /*4770*/  IMAD.MOV R14, RZ, RZ, -R13 ;  /* 0x000000ffff0e7224 */ /* 0x001fc800078e0a0d */
[----:B-1----:R-:W-:Y:S01]  /*4780*/  IMAD R11, R14, R27, RZ ;  /* 0x0000001b0e0b7224 */ /* 0x002fe200078e02ff */
[----:B------:R-:W-:-:S03]  /*4790*/  IABS R14, R18 ;  /* 0x00000012000e7213 */ /* 0x000fc60000000000 */
[----:B------:R-:W-:Y:S01]  /*47a0*/  IMAD.HI.U32 R24, R13, R11, R12 ;  /* 0x0000000b0d187227 */ /* 0x000fe200078e000c */
[----:B------:R-:W0:Y:S01]  /*47b0*/  I2F.RP R23, R14 ;  /* 0x0000000e00177306 */ /* 0x000e220000209400 */
[----:B------:R-:W-:-:S05]  /*47c0*/  IABS R11, R26 ;  /* 0x0000001a000b7213 */ /* 0x000fca0000000000 */
[----:B------:R-:W-:-:S04]  /*47d0*/  IMAD.MOV R11, RZ, RZ, -R11 ;  /* 0x000000ffff0b7224 */ /* 0x000fc800078e0a0b */
[----:B------:R-:W-:Y:S02]  /*47e0*/  IMAD.MOV.U32 R12, RZ, RZ, R11 ;  /* 0x000000ffff0c7224 */ /* 0x000fe400078e000b */
[----:B------:R-:W-:Y:S01]  /*47f0*/  IMAD.HI.U32 R11, R24, R25, RZ ;  /* 0x00000019180b7227 */ /* 0x000fe200078e00ff */
[----:B0-----:R-:W0:Y:S03]  /*4800*/  MUFU.RCP R23, R23 ;  /* 0x0000001700177308 */ /* 0x001e260000001000 */
[----:B------:R-:W-:-:S05]  /*4810*/  IMAD R12, R11, R12, R25 ;  /* 0x0000000c0b0c7224 */ /* 0x000fca00078e0219 */
[----:B------:R-:W-:Y:S02]  /*4820*/  ISETP.GT.U32.AND P2, PT, R27, R12, PT ;  /* 0x0000000c1b00720c */ /* 0x000fe40003f44070 */
[----:B------:R-:W-:Y:S02]  /*4830*/  LOP3.LUT R17, R17, R26, RZ, 0x3c, !PT ;  /* 0x0000001a11117212 */ /* 0x000fe400078e3cff */
[----:B0-----:R-:W-:-:S09]  /*4840*/  IADD3 R13, PT, PT, R23, 0xffffffe, RZ ;  /* 0x0ffffffe170d7810 */ /* 0x001fd20007ffe0ff */
[----:B------:R-:W-:Y:S01]  /*4850*/  @!P2 IMAD.IADD R12, R12, 0x1, -R27 ;  /* 0x000000010c0ca824 */ /* 0x000fe200078e0a1b */
[----:B------:R-:W0:Y:S04]  /*4860*/  F2I.FTZ.U32.TRUNC.NTZ R13, R13 ;  /* 0x0000000d000d7305 */ /* 0x000e28000021f000 */
[----:B------:R-:W-:Y:S01]  /*4870*/  ISETP.GE.U32.AND P1, PT, R12, R27, PT ;  /* 0x0000001b0c00720c */ /* 0x000fe20003f26070 */
[----:B------:R-:W-:Y:S01]  /*4880*/  @!P2 VIADD R11, R11, 0x1 ;  /* 0x000000010b0ba836 */ /* 0x000fe20000000000 */
[----:B------:R-:W-:Y:S02]  /*4890*/  ISETP.GE.AND P3, PT, R17, RZ, PT ;  /* 0x000000ff1100720c */ /* 0x000fe40003f66270 */
[----:B------:R-:W-:Y:S01]  /*48a0*/  ISETP.NE.AND P2, PT, R26, RZ, PT ;  /* 0x000000ff1a00720c */ /* 0x000fe20003f45270 */
[----:B------:R-:W-:-:S08]  /*48b0*/  IMAD.MOV.U32 R12, RZ, RZ, RZ ;  /* 0x000000ffff0c7224 */ /* 0x000fd000078e00ff */
[----:B------:R-:W-:Y:S02]  /*48c0*/  @P1 VIADD R11, R11, 0x1 ;  /* 0x000000010b0b1836 */ /* 0x000fe40000000000 */
[----:B0-----:R-:W-:-:S03]  /*48d0*/  IMAD.MOV R17, RZ, RZ, -R13 ;  /* 0x000000ffff117224 */ /* 0x001fc600078e0a0d */
[----:B------:R-:W-:Y:S01]  /*48e0*/  @!P3 IADD3 R11, PT, PT, -R11, RZ, RZ ;  /* 0x000000ff0b0bb210 */ /* 0x000fe20007ffe1ff */
[----:B------:R-:W-:Y:S01]  /*48f0*/  IMAD R17, R17, R14, RZ ;  /* 0x0000000e11117224 */ /* 0x000fe200078e02ff */
[----:B------:R-:W-:-:S03]  /*4900*/  @!P2 LOP3.LUT R11, RZ, R26, RZ, 0x33, !PT ;  /* 0x0000001aff0ba212 */ /* 0x000fc600078e33ff */
[----:B------:R-:W-:Y:S01]  /*4910*/  IMAD.HI.U32 R12, R13, R17, R12 ;  /* 0x000000110d0c7227 */ /* 0x000fe200078e000c */
[----:B------:R-:W-:Y:S02]  /*4920*/  IABS R13, R18 ;  /* 0x00000012000d7213 */ /* 0x000fe40000000000 */
[----:B------:R-:W-:-:S03]  /*4930*/  IABS R25, R11 ;  /* 0x0000000b00197213 */ /* 0x000fc60000000000 */
        /* <DEDUP_REMOVED lines=12> */
[C---:B------:R-:W-:Y:S01]  /*4a00*/  IMAD R17, R13.reuse, 0x4, R1 ;  /* 0x000000040d117824 */ /* 0x040fe200078e0201 */
[----:B------:R-:W-:Y:S01]  /*4a10*/  LEA R14, R18, R1, 0x2 ;  /* 0x00000001120e7211 */ /* 0x000fe200078e10ff */
[----:B------:R-:W-:Y:S01]  /*4a20*/  VIADD R26, R13, 0x1 ;  /* 0x000000010d1a7836 */ /* 0x000fe20000000000 */
[----:B--2---:R0:W-:Y:S04]  /*4a30*/  STL [R15], R22 ;  /* 0x000000160f007387 */ /* 0x0041e80000100800 */
[----:B---3--:R1:W-:Y:S04]  /*4a40*/  STL [R16], R19 ;  /* 0x0000001310007387 */ /* 0x0083e80000100800 */
[----:B------:R-:W2:Y:S04]  /*4a50*/  LDL R23, [R17] ;  /* 0x0000000011177983 */ /* 0x000ea80000100800 */
[----:B------:R-:W3:Y:S01]  /*4a60*/  LDL R24, [R14] ;  /* 0x000000000e187983 */ /* 0x000ee20000100800 */
[----:B------:R-:W-:-:S04]  /*4a70*/  IABS R27, R26 ;  /* 0x0000001a001b7213 */ /* 0x000fc80000000000 */
[----:B------:R-:W4:Y:S08]  /*4a80*/  I2F.RP R28, R27 ;  /* 0x0000001b001c7306 */ /* 0x000f300000209400 */
[----:B----4-:R-:W4:Y:S02]  /*4a90*/  MUFU.RCP R28, R28 ;  /* 0x0000001c001c7308 */ /* 0x010f240000001000 */
[----:B----4-:R-:W-:-:S06]  /*4aa0*/  VIADD R12, R28, 0xffffffe ;  /* 0x0ffffffe1c0c7836 */ /* 0x010fcc0000000000 */
[----:B------:R-:W0:Y:S02]  /*4ab0*/  F2I.FTZ.U32.TRUNC.NTZ R13, R12 ;  /* 0x0000000c000d7305 */ /* 0x000e24000021f000 */
[----:B0-----:R-:W-:-:S05]  /*4ac0*/  IMAD.MOV R15, RZ, RZ, -R13 ;  /* 0x000000ffff0f7224 */ /* 0x001fca00078e0a0d */
[----:B-1----:R-:W-:Y:S01]  /*4ad0*/  MOV R16, R15 ;  /* 0x0000000f00107202 */ /* 0x002fe20000000f00 */
[----:B------:R-:W-:-:S04]  /*4ae0*/  IMAD.MOV.U32 R12, RZ, RZ, RZ ;  /* 0x000000ffff0c7224 */ /* 0x000fc800078e00ff */
        /* <DEDUP_REMOVED lines=9> */
[----:B------:R-:W-:-:S13]  /*4b80*/  ISETP.GT.U32.AND P2, PT, R27, R22, PT ;  /* 0x000000161b00720c */ /* 0x000fda0003f44070 */
[----:B------:R-:W-:Y:S01]  /*4b90*/  @!P2 IMAD.IADD R22, R22, 0x1, -R27 ;  /* 0x000000011616a824 */ /* 0x000fe200078e0a1b */
[----:B0-----:R-:W-:-:S04]  /*4ba0*/  IADD3 R13, PT, PT, R16, 0xffffffe, RZ ;  /* 0x0ffffffe100d7810 */ /* 0x001fc80007ffe0ff */
[----:B------:R-:W-:Y:S02]  /*4bb0*/  ISETP.GE.U32.AND P1, PT, R22, R27, PT ;  /* 0x0000001b1600720c */ /* 0x000fe40003f26070 */
[----:B------:R-:W0:Y:S01]  /*4bc0*/  F2I.FTZ.U32.TRUNC.NTZ R13, R13 ;  /* 0x0000000d000d7305 */ /* 0x000e22000021f000 */
[----:B------:R-:W-:Y:S01]  /*4bd0*/  LOP3.LUT R11, R11, R26, RZ, 0x3c, !PT ;  /* 0x0000001a0b0b7212 */ /* 0x000fe200078e3cff */
[----:B------:R-:W-:Y:S01]  /*4be0*/  @!P2 VIADD R12, R12, 0x1 ;  /* 0x000000010c0ca836 */ /* 0x000fe20000000000 */
[----:B------:R-:W-:Y:S02]  /*4bf0*/  ISETP.NE.AND P2, PT, R26, RZ, PT ;  /* 0x000000ff1a00720c */ /* 0x000fe40003f45270 */
[----:B------:R-:W-:-:S06]  /*4c00*/  ISETP.GE.AND P3, PT, R11, RZ, PT ;  /* 0x000000ff0b00720c */ /* 0x000fcc0003f66270 */
[----:B------:R-:W-:Y:S02]  /*4c10*/  @P1 VIADD R12, R12, 0x1 ;  /* 0x000000010c0c1836 */ /* 0x000fe40000000000 */
[----:B0-----:R-:W-:-:S03]  /*4c20*/  IMAD.MOV R16, RZ, RZ, -R13 ;  /* 0x000000ffff107224 */ /* 0x001fc600078e0a0d */
[----:B------:R-:W-:Y:S01]  /*4c30*/  MOV R11, R12 ;  /* 0x0000000c000b7202 */ /* 0x000fe20000000f00 */
[----:B------:R-:W-:-:S04]  /*4c40*/  IMAD.MOV.U32 R12, RZ, RZ, R16 ;  /* 0x000000ffff0c7224 */ /* 0x000fc800078e0010 */
[----:B------:R-:W-:Y:S02]  /*4c50*/  @!P3 IMAD.MOV R11, RZ, RZ, -R11 ;  /* 0x000000ffff0bb224 */ /* 0x000fe400078e0a0b */
[----:B------:R-:W-:Y:S01]  /*4c60*/  IMAD R19, R12, R15, RZ ;  /* 0x0000000f0c137224 */ /* 0x000fe200078e02ff */
[----:B------:R-:W-:Y:S01]  /*4c70*/  @!P2 LOP3.LUT R11, RZ, R26, RZ, 0x33, !PT ;  /* 0x0000001aff0ba212 */ /* 0x000fe200078e33ff */
[----:B------:R-:W-:-:S04]  /*4c80*/  IMAD.MOV.U32 R12, RZ, RZ, RZ ;  /* 0x000000ffff0c7224 */ /* 0x000fc800078e00ff */
[----:B------:R-:W-:Y:S01]  /*4c90*/  IMAD.HI.U32 R12, R13, R19, R12 ;  /* 0x000000130d0c7227 */ /* 0x000fe200078e000c */
[----:B------:R-:W-:Y:S02]  /*4ca0*/  IABS R13, R18 ;  /* 0x00000012000d7213 */ /* 0x000fe40000000000 */
[----:B------:R-:W-:Y:S02]  /*4cb0*/  IABS R19, R11 ;  /* 0x0000000b00137213 */ /* 0x000fe40000000000 */
[----:B------:R-:W-:-:S03]  /*4cc0*/  IADD3 R13, PT, PT, RZ, -R13, RZ ;  /* 0x8000000dff0d7210 */ /* 0x000fc60007ffe0ff */
[----:B------:R-:W-:-:S04]  /*4cd0*/  IMAD.HI.U32 R12, R12, R19, RZ ;  /* 0x000000130c0c7227 */ /* 0x000fc800078e00ff */
[----:B------:R-:W-:-:S05]  /*4ce0*/  IMAD R12, R12, R13, R19 ;  /* 0x0000000d0c0c7224 */ /* 0x000fca00078e0213 */
[----:B------:R-:W-:Y:S02]  /*4cf0*/  ISETP.GT.U32.AND P1, PT, R15, R12, PT ;  /* 0x0000000c0f00720c */ /* 0x000fe40003f24070 */
[----:B------:R-:W-:-:S11]  /*4d00*/  ISETP.GE.AND P3, PT, R11, RZ, PT ;  /* 0x000000ff0b00720c */ /* 0x000fd60003f66270 */
[----:B------:R-:W-:-:S05]  /*4d10*/  @!P1 IMAD.IADD R12, R12, 0x1, -R15 ;  /* 0x000000010c0c9824 */ /* 0x000fca00078e0a0f */
[----:B------:R-:W-:Y:S02]  /*4d20*/  ISETP.GT.U32.AND P2, PT, R15, R12, PT ;  /* 0x0000000c0f00720c */ /* 0x000fe40003f44070 */
[----:B------:R-:W-:Y:S02]  /*4d30*/  ISETP.NE.AND P1, PT, R18, RZ, PT ;  /* 0x000000ff1200720c */ /* 0x000fe40003f25270 */
[----:B------:R-:W-:-:S09]  /*4d40*/  IADD3 R16, PT, PT, R10, -0x7, RZ ;  /* 0xfffffff90a107810 */ /* 0x000fd20007ffe0ff */
[----:B------:R-:W-:-:S04]  /*4d50*/  @!P2 IMAD.IADD R12, R12, 0x1, -R15 ;  /* 0x000000010c0ca824 */ /* 0x000fc800078e0a0f */
[----:B------:R-:W-:Y:S01]  /*4d60*/  @!P3 IMAD.MOV R12, RZ, RZ, -R12 ;  /* 0x000000ffff0cb224 */ /* 0x000fe200078e0a0c */
[----:B------:R-:W-:Y:S01]  /*4d70*/  @!P1 LOP3.LUT R12, RZ, R18, RZ, 0x33, !PT ;  /* 0x00000012ff0c9212 */ /* 0x000fe200078e33ff */
[----:B------:R-:W-:-:S04]  /*4d80*/  IMAD R18, R16, 0x4, R1 ;  /* 0x0000000410127824 */ /* 0x000fc800078e0201 */
[C---:B------:R-:W-:Y:S01]  /*4d90*/  IMAD R15, R12.reuse, 0x4, R1 ;  /* 0x000000040c0f7824 */ /* 0x040fe200078e0201 */
        /* <DEDUP_REMOVED lines=8> */
[----:B----4-:R-:W-:-:S06]  /*4e20*/  IADD3 R12, PT, PT, R28, 0xffffffe, RZ ;  /* 0x0ffffffe1c0c7810 */ /* 0x010fcc0007ffe0ff */
[----:B------:R4:W0:Y:S02]  /*4e30*/  F2I.FTZ.U32.TRUNC.NTZ R13, R12 ;  /* 0x0000000c000d7305 */ /* 0x000824000021f000 */
[----:B----4-:R-:W-:Y:S02]  /*4e40*/  IMAD.MOV.U32 R12, RZ, RZ, RZ ;  /* 0x000000ffff0c7224 */ /* 0x010fe400078e00ff */
[----:B0-----:R-:W-:-:S04]  /*4e50*/  IMAD.MOV R14, RZ, RZ, -R13 ;  /* 0x000000ffff0e7224 */ /* 0x001fc800078e0a0d */
[----:B-1----:R-:W-:Y:S01]  /*4e60*/  IMAD R17, R14, R27, RZ ;  /* 0x0000001b0e117224 */ /* 0x002fe200078e02ff */
        /* <DEDUP_REMOVED lines=10> */
[----:B------:R-:W-:Y:S01]  /*4f10*/  @!P2 IADD3 R24, PT, PT, R24, -R27, RZ ;  /* 0x8000001b1818a210 */ /* 0x000fe20007ffe0ff */
[----:B0-----:R-:W-:-:S03]  /*4f20*/  VIADD R13, R17, 0xffffffe ;  /* 0x0ffffffe110d7836 */ /* 0x001fc60000000000 */
[----:B------:R-:W-:-:S03]  /*4f30*/  ISETP.GE.U32.AND P1, PT, R24, R27, PT ;  /* 0x0000001b1800720c */ /* 0x000fc60003f26070 */
[----:B------:R-:W0:Y:S01]  /*4f40*/  F2I.FTZ.U32.TRUNC.NTZ R13, R13 ;  /* 0x0000000d000d7305 */ /* 0x000e22000021f000 */
[----:B------:R-:W-:Y:S01]  /*4f50*/  ISETP.GE.AND P3, PT, R11, RZ, PT ;  /* 0x000000ff0b00720c */ /* 0x000fe20003f66270 */
[----:B------:R-:W-:Y:S01]  /*4f60*/  @!P2 VIADD R12, R12, 0x1 ;  /* 0x000000010c0ca836 */ /* 0x000fe20000000000 */
[----:B------:R-:W-:-:S07]  /*4f70*/  ISETP.NE.AND P2, PT, R26, RZ, PT ;  /* 0x000000ff1a00720c */ /* 0x000fce0003f45270 */
[----:B------:R-:W-:-:S04]  /*4f80*/  @P1 VIADD R12, R12, 0x1 ;  /* 0x000000010c0c1836 */ /* 0x000fc80000000000 */
[----:B------:R-:W-:Y:S01]  /*4f90*/  IMAD.MOV.U32 R11, RZ, RZ, R12 ;  /* 0x000000ffff0b7224 */ /* 0x000fe200078e000c */
[----:B0-----:R-:W-:Y:S01]  /*4fa0*/  IADD3 R17, PT, PT, RZ, -R13, RZ ;  /* 0x8000000dff117210 */ /* 0x001fe20007ffe0ff */
[----:B------:R-:W-:Y:S02]  /*4fb0*/  IMAD.MOV.U32 R12, RZ, RZ, RZ ;  /* 0x000000ffff0c7224 */ /* 0x000fe400078e00ff */
[----:B------:R-:W-:Y:S01]  /*4fc0*/  @!P3 IMAD.MOV R11, RZ, RZ, -R11 ;  /* 0x000000ffff0bb224 */ /* 0x000fe200078e0a0b */
[----:B------:R-:W-:Y:S01]  /*4fd0*/  @!P2 LOP3.LUT R11, RZ, R26, RZ, 0x33, !PT ;  /* 0x0000001aff0ba212 */ /* 0x000fe200078e33ff */
[----:B------:R-:W-:-:S04]  /*4fe0*/  IMAD R17, R17, R14, RZ ;  /* 0x0000000e11117224 */ /* 0x000fc800078e02ff */
        /* <DEDUP_REMOVED lines=28> */
[----:B-1----:R-:W-:Y:S02]  /*51b0*/  IMAD.MOV.U32 R15, RZ, RZ, R18 ;  /* 0x000000ffff0f7224 */ /* 0x002fe400078e0012 */
[----:B------:R-:W-:Y:S02]  /*51c0*/  IMAD.MOV.U32 R12, RZ, RZ, RZ ;  /* 0x000000ffff0c7224 */ /* 0x000fe400078e00ff */
[----:B------:R-:W-:-:S04]  /*51d0*/  IMAD R15, R15, R26, RZ ;  /* 0x0000001a0f0f7224 */ /* 0x000fc800078e02ff */
[----:B------:R-:W-:Y:S01]  /*51e0*/  IMAD.HI.U32 R18, R13, R15, R12 ;  /* 0x0000000f0d127227 */ /* 0x000fe200078e000c */
[----:B------:R-:W-:-:S04]  /*51f0*/  IABS R13, R24 ;  /* 0x00000018000d7213 */ /* 0x000fc80000000000 */
[----:B------:R-:W-:Y:S01]  /*5200*/  IADD3 R13, PT, PT, RZ, -R13, RZ ;  /* 0x8000000dff0d7210 */ /* 0x000fe20007ffe0ff */
[----:B------:R-:W-:-:S04]  /*5210*/  IMAD.HI.U32 R18, R18, R17, RZ ;  /* 0x0000001112127227 */ /* 0x000fc800078e00ff */
[----:B------:R-:W-:-:S05]  /*5220*/  IMAD R17, R18, R13, R17 ;  /* 0x0000000d12117224 */ /* 0x000fca00078e0211 */
[----:B------:R-:W-:-:S13]  /*5230*/  ISETP.GT.U32.AND P2, PT, R26, R17, PT ;  /* 0x000000111a00720c */ /* 0x000fda0003f44070 */
[----:B------:R-:W-:-:S05]  /*5240*/  @!P2 IMAD.IADD R17, R17, 0x1, -R26 ;  /* 0x000000011111a824 */ /* 0x000fca00078e0a1a */
[----:B------:R-:W-:Y:S01]  /*5250*/  ISETP.GE.U32.AND P1, PT, R17, R26, PT ;  /* 0x0000001a1100720c */ /* 0x000fe20003f26070 */
[----:B------:R-:W-:Y:S01]  /*5260*/  UIADD3 UR5, UPT, UPT, UR5, 0x8, URZ ;  /* 0x0000000805057890 */ /* 0x000fe2000fffe0ff */
[----:B------:R-:W-:Y:S01]  /*5270*/  @!P2 VIADD R18, R18, 0x1 ;  /* 0x000000011212a836 */ /* 0x000fe20000000000 */
[----:B------:R-:W-:Y:S02]  /*5280*/  LOP3.LUT R11, R11, R24, RZ, 0x3c, !PT ;  /* 0x000000180b0b7212 */ /* 0x000fe400078e3cff */
[----:B------:R-:W-:Y:S02]  /*5290*/  ISETP.NE.AND P2, PT, R24, RZ, PT ;  /* 0x000000ff1800720c */ /* 0x000fe40003f45270 */
[----:B------:R-:W-:-:S06]  /*52a0*/  ISETP.GE.AND P3, PT, R11, RZ, PT ;  /* 0x000000ff0b00720c */ /* 0x000fcc0003f66270 */
[----:B------:R-:W-:Y:S01]  /*52b0*/  @P1 VIADD R18, R18, 0x1 ;  /* 0x0000000112121836 */ /* 0x000fe20000000000 */
[----:B------:R-:W-:-:S04]  /*52c0*/  ISETP.NE.AND P1, PT, R8, UR5, PT ;  /* 0x0000000508007c0c */ /* 0x000fc8000bf25270 */
[----:B------:R-:W-:-:S05]  /*52d0*/  MOV R11, R18 ;  /* 0x00000012000b7202 */ /* 0x000fca0000000f00 */
[----:B------:R-:W-:Y:S01]  /*52e0*/  @!P3 IMAD.MOV R11, RZ, RZ, -R11 ;  /* 0x000000ffff0bb224 */ /* 0x000fe200078e0a0b */
[----:B------:R-:W-:Y:S01]  /*52f0*/  @!P2 LOP3.LUT R11, RZ, R24, RZ, 0x33, !PT ;  /* 0x00000018ff0ba212 */ /* 0x000fe200078e33ff */
[----:B--2---:R0:W-:Y:S04]  /*5300*/  STL [R16], R23 ;  /* 0x0000001710007387 */ /* 0x0041e80000100800 */
[----:B---3--:R0:W-:Y:S01]  /*5310*/  STL [R14], R19 ;  /* 0x000000130e007387 */ /* 0x0081e20000100800 */
[----:B------:R-:W-:Y:S05]  /*5320*/  @P1 BRA `(.L_x_33) ;  /* 0xffffffe4001c1947 */ /* 0x000fea000383ffff */
.L_x_32:
[----:B------:R-:W-:Y:S05]  /*5330*/  @!P0 BRA `(.L_x_34) ;  /* 0x0000001400b48947 */ /* 0x000fea0003800000 */
[----:B------:R-:W-:Y:S02]  /*5340*/  ISETP.GE.U32.AND P1, PT, R20, 0x3, PT ;  /* 0x000000031400780c */ /* 0x000fe40003f26070 */
[----:B------:R-:W-:-:S11]  /*5350*/  ISETP.NE.AND P0, PT, R6, RZ, PT ;  /* 0x000000ff0600720c */ /* 0x000fd60003f05270 */
[----:B------:R-:W-:Y:S05]  /*5360*/  @!P1 BRA `(.L_x_35) ;  /* 0x0000000c006c9947 */ /* 0x000fea0003800000 */
[-C--:B0-----:R-:W-:Y:S02]  /*5370*/  IABS R14, R10.reuse ;  /* 0x0000000a000e7213 */ /* 0x081fe40000000000 */
[----:B-1----:R-:W-:Y:S02]  /*5380*/  IABS R15, R11 ;  /* 0x0000000b000f7213 */ /* 0x002fe40000000000 */
[----:B------:R-:W0:Y:S01]  /*5390*/  I2F.RP R16, R14 ;  /* 0x0000000e00107306 */ /* 0x000e220000209400 */
[----:B------:R-:W-:Y:S02]  /*53a0*/  IABS R19, R10 ;  /* 0x0000000a00137213 */ /* 0x000fe40000000000 */
[----:B------:R-:W-:-:S05]  /*53b0*/  ISETP.GE.AND P3, PT, R11, RZ, PT ;  /* 0x000000ff0b00720c */ /* 0x000fca0003f66270 */
[----:B0-----:R-:W0:Y:S02]  /*53c0*/  MUFU.RCP R16, R16 ;  /* 0x0000001000107308 */ /* 0x001e240000001000 */
[----:B0-----:R-:W-:-:S06]  /*53d0*/  VIADD R12, R16, 0xffffffe ;  /* 0x0ffffffe100c7836 */ /* 0x001fcc0000000000 */
[----:B------:R0:W1:Y:S02]  /*53e0*/  F2I.FTZ.U32.TRUNC.NTZ R13, R12 ;  /* 0x0000000c000d7305 */ /* 0x000064000021f000 */
[----:B0-----:R-:W-:Y:S02]  /*53f0*/  HFMA2 R12, -RZ, RZ, 0, 0 ;  /* 0x00000000ff0c7431 */ /* 0x001fe400000001ff */
[----:B-1----:R-:W-:-:S04]  /*5400*/  IMAD.MOV R17, RZ, RZ, -R13 ;  /* 0x000000ffff117224 */ /* 0x002fc800078e0a0d */
[----:B------:R-:W-:-:S04]  /*5410*/  IMAD R17, R17, R14, RZ ;  /* 0x0000000e11117224 */ /* 0x000fc800078e02ff */
[----:B------:R-:W-:-:S04]  /*5420*/  IMAD.HI.U32 R18, R13, R17, R12 ;  /* 0x000000110d127227 */ /* 0x000fc800078e000c */
[----:B------:R-:W-:Y:S02]  /*5430*/  IMAD.MOV R13, RZ, RZ, -R19 ;  /* 0x000000ffff0d7224 */ /* 0x000fe400078e0a13 */
[----:B------:R-:W-:-:S04]  /*5440*/  IMAD.HI.U32 R18, R18, R15, RZ ;  /* 0x0000000f12127227 */ /* 0x000fc800078e00ff */
[----:B------:R-:W-:-:S05]  /*5450*/  IMAD R13, R18, R13, R15 ;  /* 0x0000000d120d7224 */ /* 0x000fca00078e020f */
[----:B------:R-:W-:-:S13]  /*5460*/  ISETP.GT.U32.AND P1, PT, R14, R13, PT ;  /* 0x0000000d0e00720c */ /* 0x000fda0003f24070 */
[----:B------:R-:W-:Y:S01]  /*5470*/  @!P1 IMAD.IADD R13, R13, 0x1, -R14 ;  /* 0x000000010d0d9824 */ /* 0x000fe200078e0a0e */
[----:B------:R-:W-:-:S04]  /*5480*/  ISETP.NE.AND P1, PT, R10, RZ, PT ;  /* 0x000000ff0a00720c */ /* 0x000fc80003f25270 */
[----:B------:R-:W-:-:S13]  /*5490*/  ISETP.GT.U32.AND P2, PT, R14, R13, PT ;  /* 0x0000000d0e00720c */ /* 0x000fda0003f44070 */
[----:B------:R-:W-:Y:S02]  /*54a0*/  @!P2 IMAD.IADD R13, R13, 0x1, -R14 ;  /* 0x000000010d0da824 */ /* 0x000fe400078e0a0e */
[----:B------:R-:W-:-:S03]  /*54b0*/  VIADD R14, R10, 0xffffffff ;  /* 0xffffffff0a0e7836 */ /* 0x000fc60000000000 */
[----:B------:R-:W-:Y:S01]  /*54c0*/  @!P3 IADD3 R13, PT, PT, -R13, RZ, RZ ;  /* 0x000000ff0d0db210 */ /* 0x000fe20007ffe1ff */
[----:B------:R-:W-:Y:S01]  /*54d0*/  IMAD R18, R14, 0x4, R1 ;  /* 0x000000040e127824 */ /* 0x000fe200078e0201 */
[----:B------:R-:W-:-:S04]  /*54e0*/  @!P1 LOP3.LUT R13, RZ, R10, RZ, 0x33, !PT ;  /* 0x0000000aff0d9212 */ /* 0x000fc800078e33ff */
[----:B------:R-:W2:Y:S01]  /*54f0*/  LDL R22, [R18] ;  /* 0x0000000012167983 */ /* 0x000ea20000100800 */
[----:B------:R-:W-:-:S05]  /*5500*/  IMAD R19, R13, 0x4, R1 ;  /* 0x000000040d137824 */ /* 0x000fca00078e0201 */
[----:B------:R-:W3:Y:S01]  /*5510*/  LDL R17, [R19] ;  /* 0x0000000013117983 */ /* 0x000ee20000100800 */
[----:B------:R-:W-:-:S04]  /*5520*/  IADD3 R16, PT, PT, R13, 0x1, RZ ;  /* 0x000000010d107810 */ /* 0x000fc80007ffe0ff */
[----:B------:R-:W-:-:S04]  /*5530*/  IABS R23, R16 ;  /* 0x0000001000177213 */ /* 0x000fc80000000000 */
[----:B------:R-:W0:Y:S08]  /*5540*/  I2F.RP R26, R23 ;  /* 0x00000017001a7306 */ /* 0x000e300000209400 */
[----:B0-----:R-:W0:Y:S02]  /*5550*/  MUFU.RCP R26, R26 ;  /* 0x0000001a001a7308 */ /* 0x001e240000001000 */
[----:B0-----:R-:W-:-:S06]  /*5560*/  VIADD R12, R26, 0xffffffe ;  /* 0x0ffffffe1a0c7836 */ /* 0x001fcc0000000000 */
[----:B------:R0:W1:Y:S02]  /*5570*/  F2I.FTZ.U32.TRUNC.NTZ R13, R12 ;  /* 0x0000000c000d7305 */ /* 0x000064000021f000 */
[----:B0-----:R-:W-:Y:S02]  /*5580*/  IMAD.MOV.U32 R12, RZ, RZ, RZ ;  /* 0x000000ffff0c7224 */ /* 0x001fe400078e00ff */
[----:B-1----:R-:W-:-:S04]  /*5590*/  IMAD.MOV R24, RZ, RZ, -R13 ;  /* 0x000000ffff187224 */ /* 0x002fc800078e0a0d */
[----:B------:R-:W-:Y:S01]  /*55a0*/  IMAD R25, R24, R23, RZ ;  /* 0x0000001718197224 */ /* 0x000fe200078e02ff */
[----:B------:R-:W-:-:S03]  /*55b0*/  IABS R24, R14 ;  /* 0x0000000e00187213 */ /* 0x000fc60000000000 */
[----:B------:R-:W-:Y:S02]  /*55c0*/  IMAD.HI.U32 R28, R13, R25, R12 ;  /* 0x000000190d1c7227 */ /* 0x000fe400078e000c */
[----:B------:R-:W0:Y:S01]  /*55d0*/  I2F.RP R25, R24 ;  /* 0x0000001800197306 */ /* 0x000e220000209400 */
[----:B------:R-:W-:-:S03]  /*55e0*/  IABS R13, R16 ;  /* 0x00000010000d7213 */ /* 0x000fc60000000000 */
[----:B------:R-:W-:Y:S01]  /*55f0*/  IMAD.HI.U32 R12, R28, R15, RZ ;  /* 0x0000000f1c0c7227 */ /* 0x000fe200078e00ff */
[----:B------:R-:W-:-:S05]  /*5600*/  IADD3 R26, PT, PT, RZ, -R13, RZ ;  /* 0x8000000dff1a7210 */ /* 0x000fca0007ffe0ff */
[----:B------:R-:W-:Y:S01]  /*5610*/  IMAD R26, R12, R26, R15 ;  /* 0x0000001a0c1a7224 */ /* 0x000fe200078e020f */
[----:B0-----:R-:W0:Y:S04]  /*5620*/  MUFU.RCP R25, R25 ;  /* 0x0000001900197308 */ /* 0x001e280000001000 */
[----:B------:R-:W-:Y:S02]  /*5630*/  ISETP.GT.U32.AND P2, PT, R23, R26, PT ;  /* 0x0000001a1700720c */ /* 0x000fe40003f44070 */
[----:B------:R-:W-:-:S11]  /*5640*/  LOP3.LUT R11, R11, R16, RZ, 0x3c, !PT ;  /* 0x000000100b0b7212 */ /* 0x000fd600078e3cff */
[----:B------:R-:W-:Y:S02]  /*5650*/  @!P2 IMAD.IADD R26, R26, 0x1, -R23 ;  /* 0x000000011a1aa824 */ /* 0x000fe400078e0a17 */
[----:B0-----:R-:W-:-:S03]  /*5660*/  VIADD R13, R25, 0xffffffe ;  /* 0x0ffffffe190d7836 */ /* 0x001fc60000000000 */
[----:B------:R-:W-:-:S03]  /*5670*/  ISETP.GE.U32.AND P1, PT, R26, R23, PT ;  /* 0x000000171a00720c */ /* 0x000fc60003f26070 */
[----:B------:R-:W0:Y:S01]  /*5680*/  F2I.FTZ.U32.TRUNC.NTZ R13, R13 ;  /* 0x0000000d000d7305 */ /* 0x000e22000021f000 */
[----:B------:R-:W-:Y:S01]  /*5690*/  @!P2 VIADD R12, R12, 0x1 ;  /* 0x000000010c0ca836 */ /* 0x000fe20000000000 */
[----:B------:R-:W-:Y:S02]  /*56a0*/  ISETP.GE.AND P3, PT, R11, RZ, PT ;  /* 0x000000ff0b00720c */ /* 0x000fe40003f66270 */
[----:B------:R-:W-:-:S06]  /*56b0*/  ISETP.NE.AND P2, PT, R16, RZ, PT ;  /* 0x000000ff1000720c */ /* 0x000fcc0003f45270 */
[----:B------:R-:W-:-:S05]  /*56c0*/  @P1 IADD3 R12, PT, PT, R12, 0x1, RZ ;  /* 0x000000010c0c1810 */ /* 0x000fca0007ffe0ff */
[----:B------:R-:W-:Y:S02]  /*56d0*/  IMAD.MOV.U32 R15, RZ, RZ, R12 ;  /* 0x000000ffff0f7224 */ /* 0x000fe400078e000c */
[----:B0-----:R-:W-:Y:S01]  /*56e0*/  IMAD.MOV R11, RZ, RZ, -R13 ;  /* 0x000000ffff0b7224 */ /* 0x001fe200078e0a0d */
[----:B------:R-:W-:Y:S01]  /*56f0*/  MOV R12, RZ ;  /* 0x000000ff000c7202 */ /* 0x000fe20000000f00 */
        /* <DEDUP_REMOVED lines=10> */
[----:B------:R-:W-:-:S05]  /*57a0*/  @!P1 IMAD.IADD R11, R11, 0x1, -R24 ;  /* 0x000000010b0b9824 */ /* 0x000fca00078e0a18 */
[----:B------:R-:W-:Y:S02]  /*57b0*/  ISETP.GT.U32.AND P2, PT, R24, R11, PT ;  /* 0x0000000b1800720c */ /* 0x000fe40003f44070 */
[----:B------:R-:W-:Y:S02]  /*57c0*/  ISETP.GE.AND P3, PT, R15, RZ, PT ;  /* 0x000000ff0f00720c */ /* 0x000fe40003f66270 */
[----:B------:R-:W-:-:S09]  /*57d0*/  ISETP.NE.AND P1, PT, R14, RZ, PT ;  /* 0x000000ff0e00720c */ /* 0x000fd20003f25270 */
[----:B------:R-:W-:-:S05]  /*57e0*/  @!P2 IMAD.IADD R11, R11, 0x1, -R24 ;  /* 0x000000010b0ba824 */ /* 0x000fca00078e0a18 */
[----:B------:R-:W-:Y:S01]  /*57f0*/  MOV R26, R11 ;  /* 0x0000000b001a7202 */ /* 0x000fe20000000f00 */
[----:B------:R-:W-:-:S04]  /*5800*/  VIADD R16, R10, 0xfffffffe ;  /* 0xfffffffe0a107836 */ /* 0x000fc80000000000 */
[----:B------:R-:W-:Y:S01]  /*5810*/  @!P3 IMAD.MOV R26, RZ, RZ, -R26 ;  /* 0x000000ffff1ab224 */ /* 0x000fe200078e0a1a */
[----:B------:R-:W-:Y:S02]  /*5820*/  @!P1 LOP3.LUT R26, RZ, R14, RZ, 0x33, !PT ;  /* 0x0000000eff1a9212 */ /* 0x000fe400078e33ff */
[----:B------:R-:W-:-:S03]  /*5830*/  LEA R11, R16, R1, 0x2 ;  /* 0x00000001100b7211 */ /* 0x000fc600078e10ff */
[C---:B------:R-:W-:Y:S02]  /*5840*/  IMAD R14, R26.reuse, 0x4, R1 ;  /* 0x000000041a0e7824 */ /* 0x040fe400078e0201 */
[----:B------:R-:W-:Y:S01]  /*5850*/  VIADD R26, R26, 0x1 ;  /* 0x000000011a1a7836 */ /* 0x000fe20000000000 */
[----:B---3--:R0:W-:Y:S04]  /*5860*/  STL [R18], R17 ;  /* 0x0000001112007387 */ /* 0x0081e80000100800 */
[----:B--2---:R1:W-:Y:S04]  /*5870*/  STL [R19], R22 ;  /* 0x0000001613007387 */ /* 0x0043e80000100800 */
[----:B------:R-:W2:Y:S04]  /*5880*/  LDL R24, [R14] ;  /* 0x000000000e187983 */ /* 0x000ea80000100800 */
[----:B------:R-:W3:Y:S01]  /*5890*/  LDL R23, [R11] ;  /* 0x000000000b177983 */ /* 0x000ee20000100800 */
[----:B------:R-:W-:-:S04]  /*58a0*/  IABS R27, R26 ;  /* 0x0000001a001b7213 */ /* 0x000fc80000000000 */
[----:B------:R-:W4:Y:S08]  /*58b0*/  I2F.RP R28, R27 ;  /* 0x0000001b001c7306 */ /* 0x000f300000209400 */
[----:B----4-:R-:W4:Y:S02]  /*58c0*/  MUFU.RCP R28, R28 ;  /* 0x0000001c001c7308 */ /* 0x010f240000001000 */
[----:B----4-:R-:W-:-:S06]  /*58d0*/  VIADD R12, R28, 0xffffffe ;  /* 0x0ffffffe1c0c7836 */ /* 0x010fcc0000000000 */
[----:B------:R4:W0:Y:S02]  /*58e0*/  F2I.FTZ.U32.TRUNC.NTZ R13, R12 ;  /* 0x0000000c000d7305 */ /* 0x000824000021f000 */
[----:B----4-:R-:W-:Y:S01]  /*58f0*/  IMAD.MOV.U32 R12, RZ, RZ, RZ ;  /* 0x000000ffff0c7224 */ /* 0x010fe200078e00ff */
[----:B0-----:R-:W-:-:S05]  /*5900*/  IADD3 R18, PT, PT, RZ, -R13, RZ ;  /* 0x8000000dff127210 */ /* 0x001fca0007ffe0ff */
[----:B------:R-:W-:-:S04]  /*5910*/  IMAD R17, R18, R27, RZ ;  /* 0x0000001b12117224 */ /* 0x000fc800078e02ff */
[----:B-1----:R-:W-:Y:S01]  /*5920*/  IMAD.HI.U32 R22, R13, R17, R12 ;  /* 0x000000110d167227 */ /* 0x002fe200078e000c */
        /* <DEDUP_REMOVED lines=8> */
[----:B------:R-:W-:Y:S01]  /*59b0*/  @!P2 IADD3 R22, PT, PT, R22, -R27, RZ ;  /* 0x8000001b1616a210 */ /* 0x000fe20007ffe0ff */
        /* <DEDUP_REMOVED lines=9> */
[----:B------:R-:W-:Y:S01]  /*5a50*/  IMAD.MOV.U32 R15, RZ, RZ, R12 ;  /* 0x000000ffff0f7224 */ /* 0x000fe200078e000c */
[----:B------:R-:W-:-:S03]  /*5a60*/  MOV R12, R18 ;  /* 0x00000012000c7202 */ /* 0x000fc60000000f00 */
[----:B------:R-:W-:Y:S01]  /*5a70*/  @!P3 IMAD.MOV R15, RZ, RZ, -R15 ;  /* 0x000000ffff0fb224 */ /* 0x000fe200078e0a0f */
[----:B------:R-:W-:Y:S01]  /*5a80*/  @!P2 LOP3.LUT R15, RZ, R26, RZ, 0x33, !PT ;  /* 0x0000001aff0fa212 */ /* 0x000fe200078e33ff */
[----:B------:R-:W-:Y:S02]  /*5a90*/  IMAD R19, R12, R17, RZ ;  /* 0x000000110c137224 */ /* 0x000fe400078e02ff */
        /* <DEDUP_REMOVED lines=11> */
[----:B------:R-:W-:Y:S01]  /*5b50*/  ISETP.NE.AND P1, PT, R16, RZ, PT ;  /* 0x000000ff1000720c */ /* 0x000fe20003f25270 */
[----:B------:R-:W-:-:S10]  /*5b60*/  VIADD R18, R10, 0xfffffffd ;  /* 0xfffffffd0a127836 */ /* 0x000fd40000000000 */
[----:B------:R-:W-:-:S05]  /*5b70*/  @!P2 IMAD.IADD R12, R12, 0x1, -R17 ;  /* 0x000000010c0ca824 */ /* 0x000fca00078e0a11 */
[----:B------:R-:W-:Y:S02]  /*5b80*/  @!P3 IADD3 R12, PT, PT, -R12, RZ, RZ ;  /* 0x000000ff0c0cb210 */ /* 0x000fe40007ffe1ff */
[----:B------:R-:W-:Y:S02]  /*5b90*/  @!P1 LOP3.LUT R12, RZ, R16, RZ, 0x33, !PT ;  /* 0x00000010ff0c9212 */ /* 0x000fe400078e33ff */
[----:B------:R-:W-:-:S03]  /*5ba0*/  LEA R17, R18, R1, 0x2 ;  /* 0x0000000112117211 */ /* 0x000fc600078e10ff */
        /* <DEDUP_REMOVED lines=10> */
[----:B------:R-:W0:Y:S02]  /*5c50*/  F2I.FTZ.U32.TRUNC.NTZ R13, R12 ;  /* 0x0000000c000d7305 */ /* 0x000e24000021f000 */
[----:B0-----:R-:W-:-:S05]  /*5c60*/  IADD3 R11, PT, PT, RZ, -R13, RZ ;  /* 0x8000000dff0b7210 */ /* 0x001fca0007ffe0ff */
[----:B-1----:R-:W-:-:S04]  /*5c70*/  IMAD.MOV.U32 R14, RZ, RZ, R11 ;  /* 0x000000ffff0e7224 */ /* 0x002fc800078e000b */
[----:B------:R-:W-:Y:S01]  /*5c80*/  IMAD R11, R14, R27, RZ ;  /* 0x0000001b0e0b7224 */ /* 0x000fe200078e02ff */
[----:B------:R-:W-:Y:S01]  /*5c90*/  IABS R14, R18 ;  /* 0x00000012000e7213 */ /* 0x000fe20000000000 */
[----:B------:R-:W-:-:S03]  /*5ca0*/  IMAD.MOV.U32 R12, RZ, RZ, RZ ;  /* 0x000000ffff0c7224 */ /* 0x000fc600078e00ff */
[----:B------:R-:W0:Y:S01]  /*5cb0*/  I2F.RP R23, R14 ;  /* 0x0000000e00177306 */ /* 0x000e220000209400 */
[----:B------:R-:W-:Y:S01]  /*5cc0*/  IMAD.HI.U32 R24, R13, R11, R12 ;  /* 0x0000000b0d187227 */ /* 0x000fe200078e000c */
[----:B------:R-:W-:-:S04]  /*5cd0*/  IABS R11, R26 ;  /* 0x0000001a000b7213 */ /* 0x000fc80000000000 */
[----:B------:R-:W-:-:S05]  /*5ce0*/  IADD3 R11, PT, PT, RZ, -R11, RZ ;  /* 0x8000000bff0b7210 */ /* 0x000fca0007ffe0ff */
[----:B------:R-:W-:Y:S02]  /*5cf0*/  IMAD.MOV.U32 R12, RZ, RZ, R11 ;  /* 0x000000ffff0c7224 */ /* 0x000fe400078e000b */
[----:B------:R-:W-:Y:S01]  /*5d00*/  IMAD.HI.U32 R11, R24, R19, RZ ;  /* 0x00000013180b7227 */ /* 0x000fe200078e00ff */
[----:B0-----:R-:W0:Y:S03]  /*5d10*/  MUFU.RCP R23, R23 ;  /* 0x0000001700177308 */ /* 0x001e260000001000 */
[----:B------:R-:W-:-:S05]  /*5d20*/  IMAD R12, R11, R12, R19 ;  /* 0x0000000c0b0c7224 */ /* 0x000fca00078e0213 */
[----:B------:R-:W-:Y:S02]  /*5d30*/  ISETP.GT.U32.AND P2, PT, R27, R12, PT ;  /* 0x0000000c1b00720c */ /* 0x000fe40003f44070 */
[----:B0-----:R-:W-:-:S11]  /*5d40*/  IADD3 R13, PT, PT, R23, 0xffffffe, RZ ;  /* 0x0ffffffe170d7810 */ /* 0x001fd60007ffe0ff */
[----:B------:R-:W-:Y:S01]  /*5d50*/  @!P2 IMAD.IADD R12, R12, 0x1, -R27 ;  /* 0x000000010c0ca824 */ /* 0x000fe200078e0a1b */
[----:B------:R-:W0:Y:S01]  /*5d60*/  F2I.FTZ.U32.TRUNC.NTZ R13, R13 ;  /* 0x0000000d000d7305 */ /* 0x000e22000021f000 */
[----:B------:R-:W-:-:S03]  /*5d70*/  LOP3.LUT R15, R15, R26, RZ, 0x3c, !PT ;  /* 0x0000001a0f0f7212 */ /* 0x000fc600078e3cff */
[----:B------:R-:W-:Y:S01]  /*5d80*/  ISETP.GE.U32.AND P1, PT, R12, R27, PT ;  /* 0x0000001b0c00720c */ /* 0x000fe20003f26070 */
[----:B------:R-:W-:Y:S01]  /*5d90*/  @!P2 VIADD R11, R11, 0x1 ;  /* 0x000000010b0ba836 */ /* 0x000fe20000000000 */
[----:B------:R-:W-:Y:S02]  /*5da0*/  ISETP.GE.AND P3, PT, R15, RZ, PT ;  /* 0x000000ff0f00720c */ /* 0x000fe40003f66270 */
[----:B------:R-:W-:Y:S01]  /*5db0*/  ISETP.NE.AND P2, PT, R26, RZ, PT ;  /* 0x000000ff1a00720c */ /* 0x000fe20003f45270 */
[----:B------:R-:W-:Y:S01]  /*5dc0*/  IMAD.MOV.U32 R12, RZ, RZ, RZ ;  /* 0x000000ffff0c7224 */ /* 0x000fe200078e00ff */
[----:B0-----:R-:W-:-:S07]  /*5dd0*/  IADD3 R15, PT, PT, RZ, -R13, RZ ;  /* 0x8000000dff0f7210 */ /* 0x001fce0007ffe0ff */
[----:B------:R-:W-:-:S04]  /*5de0*/  @P1 VIADD R11, R11, 0x1 ;  /* 0x000000010b0b1836 */ /* 0x000fc80000000000 */
        /* <DEDUP_REMOVED lines=34> */
[----:B------:R-:W-:-:S05]  /*6010*/  IABS R13, R24 ;  /* 0x00000018000d7213 */ /* 0x000fca0000000000 */
[----:B------:R-:W-:Y:S02]  /*6020*/  IMAD.MOV R13, RZ, RZ, -R13 ;  /* 0x000000ffff0d7224 */ /* 0x000fe400078e0a0d */
[----:B------:R-:W-:-:S04]  /*6030*/  IMAD.HI.U32 R16, R16, R15, RZ ;  /* 0x0000000f10107227 */ /* 0x000fc800078e00ff */
[----:B------:R-:W-:-:S05]  /*6040*/  IMAD R15, R16, R13, R15 ;  /* 0x0000000d100f7224 */ /* 0x000fca00078e020f */
[----:B------:R-:W-:Y:S02]  /*6050*/  ISETP.GT.U32.AND P2, PT, R26, R15, PT ;  /* 0x0000000f1a00720c */ /* 0x000fe40003f44070 */
[----:B------:R-:W-:-:S11]  /*6060*/  LOP3.LUT R11, R11, R24, RZ, 0x3c, !PT ;  /* 0x000000180b0b7212 */ /* 0x000fd600078e3cff */
[----:B------:R-:W-:-:S04]  /*6070*/  @!P2 IADD3 R15, PT, PT, R15, -R26, RZ ;  /* 0x8000001a0f0fa210 */ /* 0x000fc80007ffe0ff */
[----:B------:R-:W-:Y:S01]  /*6080*/  ISETP.GE.U32.AND P1, PT, R15, R26, PT ;  /* 0x0000001a0f00720c */ /* 0x000fe20003f26070 */
[----:B------:R-:W-:Y:S01]  /*6090*/  @!P2 VIADD R16, R16, 0x1 ;  /* 0x000000011010a836 */ /* 0x000fe20000000000 */
[----:B------:R-:W-:Y:S02]  /*60a0*/  ISETP.GE.AND P3, PT, R11, RZ, PT ;  /* 0x000000ff0b00720c */ /* 0x000fe40003f66270 */
[----:B------:R-:W-:-:S09]  /*60b0*/  ISETP.NE.AND P2, PT, R24, RZ, PT ;  /* 0x000000ff1800720c */ /* 0x000fd20003f45270 */
[----:B------:R-:W-:-:S05]  /*60c0*/  @P1 VIADD R16, R16, 0x1 ;  /* 0x0000000110101836 */ /* 0x000fca0000000000 */
[----:B------:R-:W-:-:S05]  /*60d0*/  MOV R11, R16 ;  /* 0x00000010000b7202 */ /* 0x000fca0000000f00 */
[----:B------:R-:W-:Y:S01]  /*60e0*/  @!P3 IMAD.MOV R11, RZ, RZ, -R11 ;  /* 0x000000ffff0bb224 */ /* 0x000fe200078e0a0b */
[----:B------:R-:W-:Y:S01]  /*60f0*/  @!P2 LOP3.LUT R11, RZ, R24, RZ, 0x33, !PT ;  /* 0x00000018ff0ba212 */ /* 0x000fe200078e33ff */
[----:B--2---:R2:W-:Y:S04]  /*6100*/  STL [R18], R23 ;  /* 0x0000001712007387 */ /* 0x0045e80000100800 */
[----:B---3--:R2:W-:Y:S02]  /*6110*/  STL [R14], R19 ;  /* 0x000000130e007387 */ /* 0x0085e40000100800 */
.L_x_35:
[----:B------:R-:W-:Y:S05]  /*6120*/  @!P0 BRA `(.L_x_34) ;  /* 0x0000000800388947 */ /* 0x000fea0003800000 */
[----:B------:R-:W3:Y:S01]  /*6130*/  LDCU UR5, c[0x0][0x384] ;  /* 0x00007080ff0577ac */ /* 0x000ee20008000800 */
[----:B------:R-:W-:Y:S01]  /*6140*/  ISETP.NE.AND P0, PT, R6, 0x1, PT ;  /* 0x000000010600780c */ /* 0x000fe20003f05270 */
[----:B---3--:R-:W-:-:S12]  /*6150*/  ULOP3.LUT UP0, URZ, UR5, 0x1, URZ, 0xc0, !UPT ;  /* 0x0000000105ff7892 */ /* 0x008fd8000f80c0ff */
[----:B------:R-:W-:Y:S05]  /*6160*/  @!P0 BRA `(.L_x_36) ;  /* 0x0000000400b08947 */ /* 0x000fea0003800000 */
[-C--:B0-2---:R-:W-:Y:S02]  /*6170*/  IABS R14, R10.reuse ;  /* 0x0000000a000e7213 */ /* 0x085fe40000000000 */
[----:B------:R-:W-:Y:S02]  /*6180*/  IABS R19, R11 ;  /* 0x0000000b00137213 */ /* 0x000fe40000000000 */
[----:B-1----:R-:W0:Y:S01]  /*6190*/  I2F.RP R15, R14 ;  /* 0x0000000e000f7306 */ /* 0x002e220000209400 */
[----:B------:R-:W-:Y:S02]  /*61a0*/  IABS R18, R10 ;  /* 0x0000000a00127213 */ /* 0x000fe40000000000 */
[----:B------:R-:W-:Y:S02]  /*61b0*/  ISETP.GE.AND P1, PT, R11, RZ, PT ;  /* 0x000000ff0b00720c */ /* 0x000fe40003f26270 */
[----:B------:R-:W-:-:S03]  /*61c0*/  ISETP.NE.AND P2, PT, R10, RZ, PT ;  /* 0x000000ff0a00720c */ /* 0x000fc60003f45270 */
[----:B0-----:R-:W0:Y:S02]  /*61d0*/  MUFU.RCP R15, R15 ;  /* 0x0000000f000f7308 */ /* 0x001e240000001000 */
[----:B0-----:R-:W-:-:S06]  /*61e0*/  VIADD R12, R15, 0xffffffe ;  /* 0x0ffffffe0f0c7836 */ /* 0x001fcc0000000000 */
[----:B------:R0:W1:Y:S02]  /*61f0*/  F2I.FTZ.U32.TRUNC.NTZ R13, R12 ;  /* 0x0000000c000d7305 */ /* 0x000064000021f000 */
[----:B0-----:R-:W-:Y:S01]  /*6200*/  IMAD.MOV.U32 R12, RZ, RZ, RZ ;  /* 0x000000ffff0c7224 */ /* 0x001fe200078e00ff */
[----:B-1----:R-:W-:-:S05]  /*6210*/  IADD3 R17, PT, PT, RZ, -R13, RZ ;  /* 0x8000000dff117210 */ /* 0x002fca0007ffe0ff */
[----:B------:R-:W-:-:S04]  /*6220*/  IMAD R17, R17, R14, RZ ;  /* 0x0000000e11117224 */ /* 0x000fc800078e02ff */
[----:B------:R-:W-:-:S04]  /*6230*/  IMAD.HI.U32 R16, R13, R17, R12 ;  /* 0x000000110d107227 */ /* 0x000fc800078e000c */
[----:B------:R-:W-:Y:S02]  /*6240*/  IMAD.MOV R13, RZ, RZ, -R18 ;  /* 0x000000ffff0d7224 */ /* 0x000fe400078e0a12 */
[----:B------:R-:W-:-:S04]  /*6250*/  IMAD.HI.U32 R16, R16, R19, RZ ;  /* 0x0000001310107227 */ /* 0x000fc800078e00ff */
[----:B------:R-:W-:Y:S01]  /*6260*/  IMAD R22, R16, R13, R19 ;  /* 0x0000000d10167224 */ /* 0x000fe200078e0213 */
[----:B------:R-:W-:-:S04]  /*6270*/  IADD3 R16, PT, PT, R10, -0x1, RZ ;  /* 0xffffffff0a107810 */ /* 0x000fc80007ffe0ff */
[----:B------:R-:W-:Y:S01]  /*6280*/  ISETP.GT.U32.AND P0, PT, R14, R22, PT ;  /* 0x000000160e00720c */ /* 0x000fe20003f04070 */
[----:B------:R-:W-:-:S05]  /*6290*/  IMAD R18, R16, 0x4, R1 ;  /* 0x0000000410127824 */ /* 0x000fca00078e0201 */
[----:B------:R-:W2:Y:S07]  /*62a0*/  LDL R17, [R18] ;  /* 0x0000000012117983 */ /* 0x000eae0000100800 */
[----:B------:R-:W-:-:S04]  /*62b0*/  @!P0 IADD3 R22, PT, PT, R22, -R14, RZ ;  /* 0x8000000e16168210 */ /* 0x000fc80007ffe0ff */
[----:B------:R-:W-:-:S13]  /*62c0*/  ISETP.GT.U32.AND P0, PT, R14, R22, PT ;  /* 0x000000160e00720c */ /* 0x000fda0003f04070 */
[----:B------:R-:W-:-:S04]  /*62d0*/  @!P0 IMAD.IADD R22, R22, 0x1, -R14 ;  /* 0x0000000116168824 */ /* 0x000fc800078e0a0e */
[----:B------:R-:W-:Y:S01]  /*62e0*/  @!P1 IMAD.MOV R22, RZ, RZ, -R22 ;  /* 0x000000ffff169224 */ /* 0x000fe200078e0a16 */
[----:B------:R-:W-:-:S05]  /*62f0*/  @!P2 LOP3.LUT R22, RZ, R10, RZ, 0x33, !PT ;  /* 0x0000000aff16a212 */ /* 0x000fca00078e33ff */
        /* <DEDUP_REMOVED lines=8> */
[----:B0-----:R-:W-:Y:S02]  /*6380*/  HFMA2 R12, -RZ, RZ, 0, 0 ;  /* 0x00000000ff0c7431 */ /* 0x001fe400000001ff */
[----:B-1----:R-:W-:-:S04]  /*6390*/  IMAD.MOV R24, RZ, RZ, -R13 ;  /* 0x000000ffff187224 */ /* 0x002fc800078e0a0d */
        /* <DEDUP_REMOVED lines=15> */
[----:B------:R-:W-:Y:S01]  /*6490*/  ISETP.GE.AND P2, PT, R11, RZ, PT ;  /* 0x000000ff0b00720c */ /* 0x000fe20003f46270 */
[----:B------:R-:W-:Y:S01]  /*64a0*/  @!P1 VIADD R12, R12, 0x1 ;  /* 0x000000010c0c9836 */ /* 0x000fe20000000000 */
[----:B------:R-:W-:-:S08]  /*64b0*/  ISETP.NE.AND P1, PT, R22, RZ, PT ;  /* 0x000000ff1600720c */ /* 0x000fd00003f25270 */
[----:B------:R-:W-:-:S04]  /*64c0*/  @P0 VIADD R12, R12, 0x1 ;  /* 0x000000010c0c0836 */ /* 0x000fc80000000000 */
[----:B------:R-:W-:Y:S01]  /*64d0*/  IMAD.MOV.U32 R11, RZ, RZ, R12 ;  /* 0x000000ffff0b7224 */ /* 0x000fe200078e000c */
[----:B0-----:R-:W-:Y:S02]  /*64e0*/  IADD3 R19, PT, PT, RZ, -R13, RZ ;  /* 0x8000000dff137210 */ /* 0x001fe40007ffe0ff */
[----:B------:R-:W-:Y:S01]  /*64f0*/  MOV R12, RZ ;  /* 0x000000ff000c7202 */ /* 0x000fe20000000f00 */
[----:B------:R-:W-:Y:S01]  /*6500*/  @!P2 IMAD.MOV R11, RZ, RZ, -R11 ;  /* 0x000000ffff0ba224 */ /* 0x000fe200078e0a0b */
[----:B------:R-:W-:Y:S01]  /*6510*/  @!P1 LOP3.LUT R11, RZ, R22, RZ, 0x33, !PT ;  /* 0x00000016ff0b9212 */ /* 0x000fe200078e33ff */
[----:B------:R-:W-:-:S04]  /*6520*/  IMAD R19, R19, R24, RZ ;  /* 0x0000001813137224 */ /* 0x000fc800078e02ff */
        /* <DEDUP_REMOVED lines=12> */
[----:B------:R-:W-:-:S05]  /*65f0*/  @!P1 IADD3 R13, PT, PT, R13, -R24, RZ ;  /* 0x800000180d0d9210 */ /* 0x000fca0007ffe0ff */
[----:B------:R-:W-:Y:S01]  /*6600*/  @!P2 IMAD.MOV R13, RZ, RZ, -R13 ;  /* 0x000000ffff0da224 */ /* 0x000fe200078e0a0d */
[----:B------:R-:W-:Y:S01]  /*6610*/  @!P0 LOP3.LUT R13, RZ, R16, RZ, 0x33, !PT ;  /* 0x00000010ff0d8212 */ /* 0x000fe200078e33ff */
[----:B------:R-:W-:-:S03]  /*6620*/  IMAD R22, R10, 0x4, R1 ;  /* 0x000000040a167824 */ /* 0x000fc600078e0201 */
[C---:B------:R-:W-:Y:S01]  /*6630*/  LEA R16, R13.reuse, R1, 0x2 ;  /* 0x000000010d107211 */ /* 0x040fe200078e10ff */
        /* <DEDUP_REMOVED lines=12> */
[----:B------:R-:W-:-:S04]  /*6700*/  IMAD R15, R15, R26, RZ ;  /* 0x0000001a0f0f7224 */ /* 0x000fc800078e02ff */
[----:B-1----:R-:W-:Y:S01]  /*6710*/  IMAD.HI.U32 R14, R13, R15, R12 ;  /* 0x0000000f0d0e7227 */ /* 0x002fe200078e000c */
[----:B------:R-:W-:-:S04]  /*6720*/  IABS R13, R24 ;  /* 0x00000018000d7213 */ /* 0x000fc80000000000 */
[----:B------:R-:W-:Y:S01]  /*6730*/  IADD3 R13, PT, PT, RZ, -R13, RZ ;  /* 0x8000000dff0d7210 */ /* 0x000fe20007ffe0ff */
[----:B------:R-:W-:-:S04]  /*6740*/  IMAD.HI.U32 R14, R14, R19, RZ ;  /* 0x000000130e0e7227 */ /* 0x000fc800078e00ff */
[----:B------:R-:W-:-:S05]  /*6750*/  IMAD R19, R14, R13, R19 ;  /* 0x0000000d0e137224 */ /* 0x000fca00078e0213 */
[----:B------:R-:W-:Y:S02]  /*6760*/  ISETP.GT.U32.AND P1, PT, R26, R19, PT ;  /* 0x000000131a00720c */ /* 0x000fe40003f24070 */
[----:B------:R-:W-:-:S11]  /*6770*/  LOP3.LUT R11, R11, R24, RZ, 0x3c, !PT ;  /* 0x000000180b0b7212 */ /* 0x000fd600078e3cff */
[----:B------:R-:W-:-:S05]  /*6780*/  @!P1 IMAD.IADD R19, R19, 0x1, -R26 ;  /* 0x0000000113139824 */ /* 0x000fca00078e0a1a */
[----:B------:R-:W-:Y:S01]  /*6790*/  ISETP.GE.U32.AND P0, PT, R19, R26, PT ;  /* 0x0000001a1300720c */ /* 0x000fe20003f06070 */
[----:B------:R-:W-:Y:S01]  /*67a0*/  @!P1 VIADD R14, R14, 0x1 ;  /* 0x000000010e0e9836 */ /* 0x000fe20000000000 */
[----:B------:R-:W-:Y:S02]  /*67b0*/  ISETP.GE.AND P2, PT, R11, RZ, PT ;  /* 0x000000ff0b00720c */ /* 0x000fe40003f46270 */
[----:B------:R-:W-:-:S09]  /*67c0*/  ISETP.NE.AND P1, PT, R24, RZ, PT ;  /* 0x000000ff1800720c */ /* 0x000fd20003f25270 */
[----:B------:R-:W-:-:S05]  /*67d0*/  @P0 IADD3 R14, PT, PT, R14, 0x1, RZ ;  /* 0x000000010e0e0810 */ /* 0x000fca0007ffe0ff */
[----:B------:R-:W-:-:S04]  /*67e0*/  IMAD.MOV.U32 R11, RZ, RZ, R14 ;  /* 0x000000ffff0b7224 */ /* 0x000fc800078e000e */
[----:B------:R-:W-:Y:S01]  /*67f0*/  @!P2 IMAD.MOV R11, RZ, RZ, -R11 ;  /* 0x000000ffff0ba224 */ /* 0x000fe200078e0a0b */
[----:B------:R-:W-:Y:S01]  /*6800*/  @!P1 LOP3.LUT R11, RZ, R24, RZ, 0x33, !PT ;  /* 0x00000018ff0b9212 */ /* 0x000fe200078e33ff */
[----:B--2---:R4:W-:Y:S04]  /*6810*/  STL [R22], R25 ;  /* 0x0000001916007387 */ /* 0x0049e80000100800 */
[----:B---3--:R4:W-:Y:S02]  /*6820*/  STL [R16], R23 ;  /* 0x0000001710007387 */ /* 0x0089e40000100800 */
.L_x_36:
[----:B------:R-:W-:Y:S05]  /*6830*/  BRA.U !UP0, `(.L_x_34) ;  /* 0x0000000108747547 */ /* 0x000fea000b800000 */
[-C--:B0-2---:R-:W-:Y:S02]  /*6840*/  IABS R14, R10.reuse ;  /* 0x0000000a000e7213 */ /* 0x085fe40000000000 */
[----:B------:R-:W-:Y:S02]  /*6850*/  IABS R18, R10 ;  /* 0x0000000a00127213 */ /* 0x000fe40000000000 */
[----:B-1----:R-:W0:Y:S01]  /*6860*/  I2F.RP R15, R14 ;  /* 0x0000000e000f7306 */ /* 0x002e220000209400 */
[----:B----4-:R-:W-:Y:S02]  /*6870*/  IABS R16, R11 ;  /* 0x0000000b00107213 */ /* 0x010fe40000000000 */
[----:B------:R-:W-:-:S05]  /*6880*/  ISETP.GE.AND P2, PT, R11, RZ, PT ;  /* 0x000000ff0b00720c */ /* 0x000fca0003f46270 */
[----:B0-----:R-:W0:Y:S02]  /*6890*/  MUFU.RCP R15, R15 ;  /* 0x0000000f000f7308 */ /* 0x001e240000001000 */
[----:B0-----:R-:W-:Y:S01]  /*68a0*/  IADD3 R12, PT, PT, R15, 0xffffffe, RZ ;  /* 0x0ffffffe0f0c7810 */ /* 0x001fe20007ffe0ff */
[----:B------:R-:W-:-:S05]  /*68b0*/  IMAD.MOV R15, RZ, RZ, -R18 ;  /* 0x000000ffff0f7224 */ /* 0x000fca00078e0a12 */
[----:B------:R0:W1:Y:S02]  /*68c0*/  F2I.FTZ.U32.TRUNC.NTZ R13, R12 ;  /* 0x0000000c000d7305 */ /* 0x000064000021f000 */
[----:B0-----:R-:W-:Y:S02]  /*68d0*/  HFMA2 R12, -RZ, RZ, 0, 0 ;  /* 0x00000000ff0c7431 */ /* 0x001fe400000001ff */
[----:B-1----:R-:W-:-:S04]  /*68e0*/  IMAD.MOV R17, RZ, RZ, -R13 ;  /* 0x000000ffff117224 */ /* 0x002fc800078e0a0d */
[----:B------:R-:W-:-:S04]  /*68f0*/  IMAD R17, R17, R14, RZ ;  /* 0x0000000e11117224 */ /* 0x000fc800078e02ff */
[----:B------:R-:W-:-:S06]  /*6900*/  IMAD.HI.U32 R13, R13, R17, R12 ;  /* 0x000000110d0d7227 */ /* 0x000fcc00078e000c */
[----:B------:R-:W-:-:S04]  /*6910*/  IMAD.HI.U32 R13, R13, R16, RZ ;  /* 0x000000100d0d7227 */ /* 0x000fc800078e00ff */
[----:B------:R-:W-:-:S05]  /*6920*/  IMAD R13, R13, R15, R16 ;  /* 0x0000000f0d0d7224 */ /* 0x000fca00078e0210 */
[----:B------:R-:W-:-:S13]  /*6930*/  ISETP.GT.U32.AND P0, PT, R14, R13, PT ;  /* 0x0000000d0e00720c */ /* 0x000fda0003f04070 */
[----:B------:R-:W-:Y:S01]  /*6940*/  @!P0 IMAD.IADD R13, R13, 0x1, -R14 ;  /* 0x000000010d0d8824 */ /* 0x000fe200078e0a0e */
[----:B------:R-:W-:-:S04]  /*6950*/  ISETP.NE.AND P0, PT, R10, RZ, PT ;  /* 0x000000ff0a00720c */ /* 0x000fc80003f05270 */
[----:B------:R-:W-:-:S13]  /*6960*/  ISETP.GT.U32.AND P1, PT, R14, R13, PT ;  /* 0x0000000d0e00720c */ /* 0x000fda0003f24070 */
[----:B------:R-:W-:-:S05]  /*6970*/  @!P1 IMAD.IADD R13, R13, 0x1, -R14 ;  /* 0x000000010d0d9824 */ /* 0x000fca00078e0a0e */
[----:B------:R-:W-:Y:S02]  /*6980*/  @!P2 IADD3 R13, PT, PT, -R13, RZ, RZ ;  /* 0x000000ff0d0da210 */ /* 0x000fe40007ffe1ff */
[----:B------:R-:W-:Y:S01]  /*6990*/  @!P0 LOP3.LUT R13, RZ, R10, RZ, 0x33, !PT ;  /* 0x0000000aff0d8212 */ /* 0x000fe200078e33ff */
[----:B------:R-:W-:-:S04]  /*69a0*/  VIADD R10, R10, 0xffffffff ;  /* 0xffffffff0a0a7836 */ /* 0x000fc80000000000 */
[----:B------:R-:W-:Y:S01]  /*69b0*/  IMAD R12, R13, 0x4, R1 ;  /* 0x000000040d0c7824 */ /* 0x000fe200078e0201 */
[----:B------:R-:W-:-:S04]  /*69c0*/  LEA R10, R10, R1, 0x2 ;  /* 0x000000010a0a7211 */ /* 0x000fc800078e10ff */
[----:B------:R-:W2:Y:S04]  /*69d0*/  LDL R13, [R12] ;  /* 0x000000000c0d7983 */ /* 0x000ea80000100800 */
[----:B------:R-:W3:Y:S04]  /*69e0*/  LDL R11, [R10] ;  /* 0x000000000a0b7983 */ /* 0x000ee80000100800 */
[----:B--2---:R0:W-:Y:S04]  /*69f0*/  STL [R10], R13 ;  /* 0x0000000d0a007387 */ /* 0x0041e80000100800 */
[----:B---3--:R0:W-:Y:S02]  /*6a00*/  STL [R12], R11 ;  /* 0x0000000b0c007387 */ /* 0x0081e40000100800 */
.L_x_34:
[----:B-1--4-:R-:W-:Y:S02]  /*6a10*/  IMAD.MOV.U32 R22, RZ, RZ, RZ ;  /* 0x000000ffff167224 */ /* 0x012fe400078e00ff */
[----:B--2---:R-:W-:-:S07]  /*6a20*/  IMAD.MOV.U32 R18, RZ, RZ, RZ ;  /* 0x000000ffff127224 */ /* 0x004fce00078e00ff */
.L_x_42:
[----:B-----5:R-:W-:Y:S01]  /*6a30*/  LEA R17, R18, R1, 0x2 ;  /* 0x0000000112117211 */ /* 0x020fe200078e10ff */
[----:B0-----:R-:W0:Y:S05]  /*6a40*/  LDC R16, c[0x0][0x384] ;  /* 0x0000e100ff107b82 */ /* 0x001e2a0000000800 */
[----:B------:R-:W5:Y:S01]  /*6a50*/  LDL R17, [R17] ;  /* 0x0000000011117983 */ /* 0x000f620000100800 */
[----:B------:R-:W-:Y:S01]  /*6a60*/  ISETP.GE.U32.AND P1, PT, R0, 0xf, PT ;  /* 0x0000000f0000780c */ /* 0x000fe20003f26070 */
[----:B------:R-:W-:Y:S01]  /*6a70*/  IMAD.MOV.U32 R19, RZ, RZ, R18 ;  /* 0x000000ffff137224 */ /* 0x000fe200078e0012 */
[----:B------:R-:W-:Y:S01]  /*6a80*/  MOV R24, RZ ;  /* 0x000000ff00187202 */ /* 0x000fe20000000f00 */
[----:B------:R-:W-:-:S05]  /*6a90*/  VIADD R18, R18, 0x1 ;  /* 0x0000000112127836 */ /* 0x000fca0000000000 */
[----:B0-----:R-:W-:-:S05]  /*6aa0*/  ISETP.NE.AND P0, PT, R18, R16, PT ;  /* 0x000000101200720c */ /* 0x001fca0003f05270 */
[----:B------:R-:W-:Y:S08]  /*6ab0*/  @!P1 BRA `(.L_x_37) ;  /* 0x0000000800609947 */ /* 0x000ff00003800000 */
[----:B------:R-:W-:-:S07]  /*6ac0*/  IMAD.MOV.U32 R14, RZ, RZ, RZ ;  /* 0x000000ffff0e7224 */ /* 0x000fce00078e00ff */
.L_x_38:
[----:B------:R-:W-:-:S05]  /*6ad0*/  IMAD R15, R14, 0x4, R1 ;  /* 0x000000040e0f7824 */ /* 0x000fca00078e0201 */
[----:B------:R-:W2:Y:S04]  /*6ae0*/  LDL.64 R10, [R15] ;  /* 0x000000000f0a7983 */ /* 0x000ea80000100a00 */
[----:B------:R-:W3:Y:S01]  /*6af0*/  LDL.64 R12, [R15+0x8] ;  /* 0x000008000f0c7983 */ /* 0x000ee20000100a00 */
[CC--:B--2--5:R-:W-:Y:S02]  /*6b00*/  IMAD R23, R17.reuse, R16.reuse, R10 ;  /* 0x0000001011177224 */ /* 0x0e4fe400078e020a */
[----:B------:R-:W-:-:S03]  /*6b10*/  IMAD R11, R17, R16, R11 ;  /* 0x00000010110b7224 */ /* 0x000fc600078e020b */
[----:B------:R-:W-:Y:S01]  /*6b20*/  LEA R10, R23, R2, 0x1 ;  /* 0x00000002170a7211 */ /* 0x000fe200078e08ff */
[----:B------:R-:W-:-:S05]  /*6b30*/  IMAD R11, R11, 0x2, R2 ;  /* 0x000000020b0b7824 */ /* 0x000fca00078e0202 */
[----:B------:R-:W2:Y:S04]  /*6b40*/  LDL.U16 R10, [R10] ;  /* 0x000000000a0a7983 */ /* 0x000ea80000100400 */
[----:B------:R-:W4:Y:S01]  /*6b50*/  LDL.U16 R11, [R11] ;  /* 0x000000000b0b7983 */ /* 0x000f220000100400 */
[-C--:B---3--:R-:W-:Y:S02]  /*6b60*/  IMAD R23, R17, R16.reuse, R12 ;  /* 0x0000001011177224 */ /* 0x088fe400078e020c */
[-C--:B------:R-:W-:Y:S02]  /*6b70*/  IMAD R24, R19, R16.reuse, R14 ;  /* 0x0000001013187224 */ /* 0x080fe400078e020e */
[----:B------:R-:W-:Y:S02]  /*6b80*/  IMAD R12, R23, 0x2, R2 ;  /* 0x00000002170c7824 */ /* 0x000fe400078e0202 */
[----:B------:R-:W-:-:S02]  /*6b90*/  IMAD R13, R17, R16, R13 ;  /* 0x00000010110d7224 */ /* 0x000fc400078e020d */
[----:B------:R-:W-:Y:S02]  /*6ba0*/  VIADD R26, R24, 0x1 ;  /* 0x00000001181a7836 */ /* 0x000fe40000000000 */
[----:B------:R-:W3:Y:S01]  /*6bb0*/  LDL.U16 R12, [R12] ;  /* 0x000000000c0c7983 */ /* 0x000ee20000100400 */
[----:B------:R-:W-:-:S06]  /*6bc0*/  LEA R13, R13, R2, 0x1 ;  /* 0x000000020d0d7211 */ /* 0x000fcc00078e08ff */
[----:B------:R-:W3:Y:S01]  /*6bd0*/  LDL.U16 R13, [R13] ;  /* 0x000000000d0d7983 */ /* 0x000ee20000100400 */
[----:B--2---:R-:W-:-:S04]  /*6be0*/  PRMT R23, R10, 0x9910, RZ ;  /* 0x000099100a177816 */ /* 0x004fc800000000ff */
[----:B------:R-:W-:Y:S01]  /*6bf0*/  ISETP.NE.AND P1, PT, R23, 0x1, PT ;  /* 0x000000011700780c */ /* 0x000fe20003f25270 */
[----:B------:R-:W-:Y:S01]  /*6c00*/  IMAD.MOV.U32 R23, RZ, RZ, 0x1 ;  /* 0x00000001ff177424 */ /* 0x000fe200078e00ff */
[----:B----4-:R-:W-:-:S04]  /*6c10*/  PRMT R10, R11, 0x9910, RZ ;  /* 0x000099100b0a7816 */ /* 0x010fc800000000ff */
[----:B------:R-:W-:Y:S02]  /*6c20*/  ISETP.NE.AND P2, PT, R10, 0x1, PT ;  /* 0x000000010a00780c */ /* 0x000fe40003f45270 */
[C---:B------:R-:W-:Y:S02]  /*6c30*/  SHF.L.U32 R10, R23.reuse, R24, RZ ;  /* 0x00000018170a7219 */ /* 0x040fe400000006ff */
[----:B------:R-:W-:Y:S02]  /*6c40*/  SHF.L.U32 R26, R23, R26, RZ ;  /* 0x0000001a171a7219 */ /* 0x000fe400000006ff */
[----:B------:R-:W-:Y:S02]  /*6c50*/  SEL R11, R10, RZ, !P1 ;  /* 0x000000ff0a0b7207 */ /* 0x000fe40004800000 */
[----:B------:R-:W-:-:S04]  /*6c60*/  SEL R26, R26, RZ, !P2 ;  /* 0x000000ff1a1a7207 */ /* 0x000fc80005000000 */
[----:B------:R-:W-:Y:S02]  /*6c70*/  LOP3.LUT R22, R26, R11, R22, 0xfe, !PT ;  /* 0x0000000b1a167212 */ /* 0x000fe400078efe16 */
[----:B------:R-:W2:Y:S01]  /*6c80*/  LDL.64 R10, [R15+0x10] ;  /* 0x000010000f0a7983 */ /* 0x000ea20000100a00 */
[----:B---3--:R-:W-:Y:S01]  /*6c90*/  PRMT R12, R12, 0x9910, RZ ;  /* 0x000099100c0c7816 */ /* 0x008fe200000000ff */
[----:B------:R-:W-:Y:S01]  /*6ca0*/  VIADD R26, R24, 0x3 ;  /* 0x00000003181a7836 */ /* 0x000fe20000000000 */
[----:B------:R-:W-:Y:S02]  /*6cb0*/  PRMT R13, R13, 0x9910, RZ ;  /* 0x000099100d0d7816 */ /* 0x000fe400000000ff */
[----:B------:R-:W-:Y:S02]  /*6cc0*/  ISETP.NE.AND P1, PT, R12, 0x1, PT ;  /* 0x000000010c00780c */ /* 0x000fe40003f25270 */
[----:B------:R-:W-:Y:S02]  /*6cd0*/  IADD3 R12, PT, PT, R24, 0x2, RZ ;  /* 0x00000002180c7810 */ /* 0x000fe40007ffe0ff */
[----:B------:R-:W-:-:S02]  /*6ce0*/  ISETP.NE.AND P2, PT, R13, 0x1, PT ;  /* 0x000000010d00780c */ /* 0x000fc40003f45270 */
[C---:B------:R-:W-:Y:S02]  /*6cf0*/  SHF.L.U32 R12, R23.reuse, R12, RZ ;  /* 0x0000000c170c7219 */ /* 0x040fe400000006ff */
[----:B------:R-:W-:Y:S02]  /*6d00*/  SHF.L.U32 R26, R23, R26, RZ ;  /* 0x0000001a171a7219 */ /* 0x000fe400000006ff */
[----:B------:R-:W-:Y:S02]  /*6d10*/  SEL R13, R12, RZ, !P1 ;  /* 0x000000ff0c0d7207 */ /* 0x000fe40004800000 */
[----:B------:R-:W-:-:S04]  /*6d20*/  SEL R26, R26, RZ, !P2 ;  /* 0x000000ff1a1a7207 */ /* 0x000fc80005000000 */
[----:B------:R-:W-:Y:S02]  /*6d30*/  LOP3.LUT R26, R26, R13, R22, 0xfe, !PT ;  /* 0x0000000d1a1a7212 */ /* 0x000fe400078efe16 */
[----:B------:R-:W3:Y:S01]  /*6d40*/  LDL.64 R12, [R15+0x18] ;  /* 0x000018000f0c7983 */ /* 0x000ee20000100a00 */
[CC--:B--2---:R-:W-:Y:S02]  /*6d50*/  IMAD R25, R17.reuse, R16.reuse, R10 ;  /* 0x0000001011197224 */ /* 0x0c4fe400078e020a */
[----:B------:R-:W-:Y:S02]  /*6d60*/  IMAD R11, R17, R16, R11 ;  /* 0x00000010110b7224 */ /* 0x000fe400078e020b */
[----:B------:R-:W-:-:S03]  /*6d70*/  IMAD R10, R25, 0x2, R2 ;  /* 0x00000002190a7824 */ /* 0x000fc600078e0202 */
[----:B------:R-:W-:-:S03]  /*6d80*/  LEA R11, R11, R2, 0x1 ;  /* 0x000000020b0b7211 */ /* 0x000fc600078e08ff */
[----:B------:R-:W2:Y:S04]  /*6d90*/  LDL.U16 R10, [R10] ;  /* 0x000000000a0a7983 */ /* 0x000ea80000100400 */
[----:B------:R-:W4:Y:S01]  /*6da0*/  LDL.U16 R11, [R11] ;  /* 0x000000000b0b7983 */ /* 0x000f220000100400 */
[CC--:B---3--:R-:W-:Y:S02]  /*6db0*/  IMAD R25, R17.reuse, R16.reuse, R12 ;  /* 0x0000001011197224 */ /* 0x0c8fe400078e020c */
[----:B------:R-:W-:-:S04]  /*6dc0*/  IMAD R13, R17, R16, R13 ;  /* 0x00000010110d7224 */ /* 0x000fc800078e020d */
[--C-:B------:R-:W-:Y:S02]  /*6dd0*/  IMAD R13, R13, 0x2, R2.reuse ;  /* 0x000000020d0d7824 */ /* 0x100fe400078e0202 */
[----:B------:R-:W-:-:S03]  /*6de0*/  IMAD R22, R25, 0x2, R2 ;  /* 0x0000000219167824 */ /* 0x000fc600078e0202 */
[----:B------:R-:W3:Y:S04]  /*6df0*/  LDL.U16 R25, [R13] ;  /* 0x000000000d197983 */ /* 0x000ee80000100400 */
[----:B------:R-:W3:Y:S01]  /*6e00*/  LDL.U16 R22, [R22] ;  /* 0x0000000016167983 */ /* 0x000ee20000100400 */
[----:B--2---:R-:W-:Y:S02]  /*6e10*/  PRMT R12, R10, 0x9910, RZ ;  /* 0x000099100a0c7816 */ /* 0x004fe400000000ff */
[----:B----4-:R-:W-:Y:S02]  /*6e20*/  PRMT R10, R11, 0x9910, RZ ;  /* 0x000099100b0a7816 */ /* 0x010fe400000000ff */
[----:B------:R-:W-:Y:S01]  /*6e30*/  ISETP.NE.AND P1, PT, R12, 0x1, PT ;  /* 0x000000010c00780c */ /* 0x000fe20003f25270 */
[----:B------:R-:W-:Y:S01]  /*6e40*/  VIADD R12, R24, 0x5 ;  /* 0x00000005180c7836 */ /* 0x000fe20000000000 */
[----:B------:R-:W-:-:S02]  /*6e50*/  ISETP.NE.AND P2, PT, R10, 0x1, PT ;  /* 0x000000010a00780c */ /* 0x000fc40003f45270 */
[----:B------:R-:W-:Y:S02]  /*6e60*/  IADD3 R10, PT, PT, R24, 0x4, RZ ;  /* 0x00000004180a7810 */ /* 0x000fe40007ffe0ff */
[C---:B------:R-:W-:Y:S02]  /*6e70*/  SHF.L.U32 R12, R23.reuse, R12, RZ ;  /* 0x0000000c170c7219 */ /* 0x040fe400000006ff */
[----:B------:R-:W-:Y:S02]  /*6e80*/  SHF.L.U32 R10, R23, R10, RZ ;  /* 0x0000000a170a7219 */ /* 0x000fe400000006ff */
[----:B------:R-:W-:Y:S02]  /*6e90*/  SEL R12, R12, RZ, !P2 ;  /* 0x000000ff0c0c7207 */ /* 0x000fe40005000000 */
[----:B------:R-:W-:-:S04]  /*6ea0*/  SEL R11, R10, RZ, !P1 ;  /* 0x000000ff0a0b7207 */ /* 0x000fc80004800000 */
[----:B------:R-:W-:Y:S02]  /*6eb0*/  LOP3.LUT R26, R12, R11, R26, 0xfe, !PT ;  /* 0x0000000b0c1a7212 */ /* 0x000fe400078efe1a */
[----:B------:R-:W2:Y:S04]  /*6ec0*/  LDL.64 R10, [R15+0x20] ;  /* 0x000020000f0a7983 */ /* 0x000ea80000100a00 */
[----:B------:R-:W4:Y:S01]  /*6ed0*/  LDL.64 R12, [R15+0x28] ;  /* 0x000028000f0c7983 */ /* 0x000f220000100a00 */
[----:B---3--:R-:W-:Y:S01]  /*6ee0*/  PRMT R22, R22, 0x9910, RZ ;  /* 0x0000991016167816 */ /* 0x008fe200000000ff */
[CC--:B--2---:R-:W-:Y:S02]  /*6ef0*/  IMAD R27, R17.reuse, R16.reuse, R10 ;  /* 0x00000010111b7224 */ /* 0x0c4fe400078e020a */
[----:B------:R-:W-:-:S02]  /*6f00*/  IMAD R11, R17, R16, R11 ;  /* 0x00000010110b7224 */ /* 0x000fc400078e020b */
[--C-:B------:R-:W-:Y:S02]  /*6f10*/  IMAD R27, R27, 0x2, R2.reuse ;  /* 0x000000021b1b7824 */ /* 0x100fe400078e0202 */
[----:B------:R-:W-:Y:S02]  /*6f20*/  IMAD R11, R11, 0x2, R2 ;  /* 0x000000020b0b7824 */ /* 0x000fe400078e0202 */
[----:B----4-:R-:W-:Y:S02]  /*6f30*/  IMAD R29, R17, R16, R12 ;  /* 0x00000010111d7224 */ /* 0x010fe400078e020c */
[----:B------:R-:W2:Y:S04]  /*6f40*/  LDL.U16 R27, [R27] ;  /* 0x000000001b1b7983 */ /* 0x000ea80000100400 */
[----:B------:R-:W3:Y:S01]  /*6f50*/  LDL.U16 R11, [R11] ;  /* 0x000000000b0b7983 */ /* 0x000ee20000100400 */
[----:B------:R-:W-:-:S06]  /*6f60*/  LEA R10, R29, R2, 0x1 ;  /* 0x000000021d0a7211 */ /* 0x000fcc00078e08ff */
[----:B------:R-:W4:Y:S01]  /*6f70*/  LDL.U16 R10, [R10] ;  /* 0x000000000a0a7983 */ /* 0x000f220000100400 */
[----:B------:R-:W-:Y:S02]  /*6f80*/  ISETP.NE.AND P1, PT, R22, 0x1, PT ;  /* 0x000000011600780c */ /* 0x000fe40003f25270 */
[----:B------:R-:W-:-:S04]  /*6f90*/  PRMT R22, R25, 0x9910, RZ ;  /* 0x0000991019167816 */ /* 0x000fc800000000ff */
[----:B------:R-:W-:Y:S01]  /*6fa0*/  ISETP.NE.AND P2, PT, R22, 0x1, PT ;  /* 0x000000011600780c */ /* 0x000fe20003f45270 */
[C---:B------:R-:W-:Y:S01]  /*6fb0*/  VIADD R22, R24.reuse, 0x6 ;  /* 0x0000000618167836 */ /* 0x040fe20000000000 */
[----:B------:R-:W-:-:S04]  /*6fc0*/  IADD3 R28, PT, PT, R24, 0x7, RZ ;  /* 0x00000007181c7810 */ /* 0x000fc80007ffe0ff */
[C---:B------:R-:W-:Y:S02]  /*6fd0*/  SHF.L.U32 R22, R23.reuse, R22, RZ ;  /* 0x0000001617167219 */ /* 0x040fe400000006ff */
[----:B------:R-:W-:Y:S02]  /*6fe0*/  SHF.L.U32 R28, R23, R28, RZ ;  /* 0x0000001c171c7219 */ /* 0x000fe400000006ff */
[----:B------:R-:W-:Y:S02]  /*6ff0*/  SEL R25, R22, RZ, !P1 ;  /* 0x000000ff16197207 */ /* 0x000fe40004800000 */
[----:B------:R-:W-:Y:S01]  /*7000*/  SEL R28, R28, RZ, !P2 ;  /* 0x000000ff1c1c7207 */ /* 0x000fe20005000000 */
[----:B------:R-:W-:-:S03]  /*7010*/  IMAD R13, R17, R16, R13 ;  /* 0x00000010110d7224 */ /* 0x000fc600078e020d */
[----:B------:R-:W-:Y:S01]  /*7020*/  LOP3.LUT R25, R28, R25, R26, 0xfe, !PT ;  /* 0x000000191c197212 */ /* 0x000fe200078efe1a */
[----:B------:R-:W-:Y:S01]  /*7030*/  IMAD R13, R13, 0x2, R2 ;  /* 0x000000020d0d7824 */ /* 0x000fe200078e0202 */
[C---:B------:R-:W-:Y:S01]  /*7040*/  IADD3 R26, PT, PT, R24.reuse, 0xc, RZ ;  /* 0x0000000c181a7810 */ /* 0x040fe20007ffe0ff */
[----:B------:R-:W-:-:S03]  /*7050*/  VIADD R28, R24, 0xe ;  /* 0x0000000e181c7836 */ /* 0x000fc60000000000 */
[C---:B------:R-:W-:Y:S02]  /*7060*/  SHF.L.U32 R26, R23.reuse, R26, RZ ;  /* 0x0000001a171a7219 */ /* 0x040fe400000006ff */
[----:B------:R-:W-:Y:S02]  /*7070*/  SHF.L.U32 R28, R23, R28, RZ ;  /* 0x0000001c171c7219 */ /* 0x000fe400000006ff */
[----:B--2---:R-:W-:Y:S02]  /*7080*/  PRMT R12, R27, 0x9910, RZ ;  /* 0x000099101b0c7816 */ /* 0x004fe400000000ff */
[----:B---3--:R-:W-:Y:S02]  /*7090*/  PRMT R22, R11, 0x9910, RZ ;  /* 0x000099100b167816 */ /* 0x008fe400000000ff */
[----:B------:R-:W-:Y:S01]  /*70a0*/  ISETP.NE.AND P1, PT, R12, 0x1, PT ;  /* 0x000000010c00780c */ /* 0x000fe20003f25270 */
[----:B------:R-:W-:Y:S01]  /*70b0*/  VIADD R12, R24, 0x8 ;  /* 0x00000008180c7836 */ /* 0x000fe20000000000 */
[----:B------:R-:W-:-:S02]  /*70c0*/  ISETP.NE.AND P2, PT, R22, 0x1, PT ;  /* 0x000000011600780c */ /* 0x000fc40003f45270 */
[----:B------:R-:W-:Y:S02]  /*70d0*/  IADD3 R22, PT, PT, R24, 0x9, RZ ;  /* 0x0000000918167810 */ /* 0x000fe40007ffe0ff */
[----:B----4-:R-:W-:Y:S02]  /*70e0*/  PRMT R11, R10, 0x9910, RZ ;  /* 0x000099100a0b7816 */ /* 0x010fe400000000ff */
[C---:B------:R-:W-:Y:S02]  /*70f0*/  SHF.L.U32 R12, R23.reuse, R12, RZ ;  /* 0x0000000c170c7219 */ /* 0x040fe400000006ff */
[----:B------:R-:W-:Y:S02]  /*7100*/  SHF.L.U32 R10, R23, R22, RZ ;  /* 0x00000016170a7219 */ /* 0x000fe400000006ff */
[----:B------:R-:W-:Y:S01]  /*7110*/  SEL R12, R12, RZ, !P1 ;  /* 0x000000ff0c0c7207 */ /* 0x000fe20004800000 */
[----:B------:R-:W2:Y:S01]  /*7120*/  LDL.U16 R22, [R13] ;  /* 0x000000000d167983 */ /* 0x000ea20000100400 */
[----:B------:R-:W-:-:S02]  /*7130*/  SEL R10, R10, RZ, !P2 ;  /* 0x000000ff0a0a7207 */ /* 0x000fc40005000000 */
[----:B------:R-:W-:Y:S01]  /*7140*/  ISETP.NE.AND P1, PT, R11, 0x1, PT ;  /* 0x000000010b00780c */ /* 0x000fe20003f25270 */
[----:B------:R-:W-:Y:S01]  /*7150*/  VIADD R11, R24, 0xb ;  /* 0x0000000b180b7836 */ /* 0x000fe20000000000 */
[----:B------:R-:W-:Y:S01]  /*7160*/  LOP3.LUT R25, R10, R12, R25, 0xfe, !PT ;  /* 0x0000000c0a197212 */ /* 0x000fe200078efe19 */
[C---:B------:R-:W-:Y:S01]  /*7170*/  VIADD R10, R24.reuse, 0xa ;  /* 0x0000000a180a7836 */ /* 0x040fe20000000000 */
[C---:B------:R-:W-:Y:S01]  /*7180*/  IADD3 R12, PT, PT, R24.reuse, 0xf, RZ ;  /* 0x0000000f180c7810 */ /* 0x040fe20007ffe0ff */
[----:B------:R-:W-:Y:S01]  /*7190*/  VIADD R27, R24, 0xd ;  /* 0x0000000d181b7836 */ /* 0x000fe20000000000 */
[C---:B------:R-:W-:Y:S02]  /*71a0*/  SHF.L.U32 R24, R23.reuse, R11, RZ ;  /* 0x0000000b17187219 */ /* 0x040fe400000006ff */
[C---:B------:R-:W-:Y:S02]  /*71b0*/  SHF.L.U32 R29, R23.reuse, R10, RZ ;  /* 0x0000000a171d7219 */ /* 0x040fe400000006ff */
[----:B------:R-:W3:Y:S01]  /*71c0*/  LDL.64 R10, [R15+0x30] ;  /* 0x000030000f0a7983 */ /* 0x000ee20000100a00 */
[----:B------:R-:W-:-:S02]  /*71d0*/  SHF.L.U32 R27, R23, R27, RZ ;  /* 0x0000001b171b7219 */ /* 0x000fc400000006ff */
[----:B------:R-:W-:Y:S02]  /*71e0*/  SHF.L.U32 R23, R23, R12, RZ ;  /* 0x0000000c17177219 */ /* 0x000fe400000006ff */
[----:B------:R-:W4:Y:S01]  /*71f0*/  LDL.64 R12, [R15+0x38] ;  /* 0x000038000f0c7983 */ /* 0x000f220000100a00 */
[----:B--2---:R-:W-:-:S04]  /*7200*/  PRMT R22, R22, 0x9910, RZ ;  /* 0x0000991016167816 */ /* 0x004fc800000000ff */
[----:B------:R-:W-:Y:S02]  /*7210*/  ISETP.NE.AND P2, PT, R22, 0x1, PT ;  /* 0x000000011600780c */ /* 0x000fe40003f45270 */
[----:B------:R-:W-:Y:S01]  /*7220*/  SEL R22, R29, RZ, !P1 ;  /* 0x000000ff1d167207 */ /* 0x000fe20004800000 */
[CC--:B---3--:R-:W-:Y:S02]  /*7230*/  IMAD R29, R17.reuse, R16.reuse, R10 ;  /* 0x00000010111d7224 */ /* 0x0c8fe400078e020a */
[-C--:B------:R-:W-:Y:S02]  /*7240*/  IMAD R11, R17, R16.reuse, R11 ;  /* 0x00000010110b7224 */ /* 0x080fe400078e020b */
[----:B------:R-:W-:Y:S02]  /*7250*/  IMAD R10, R29, 0x2, R2 ;  /* 0x000000021d0a7824 */ /* 0x000fe400078e0202 */
[----:B----4-:R-:W-:Y:S02]  /*7260*/  IMAD R29, R17, R16, R12 ;  /* 0x00000010111d7224 */ /* 0x010fe400078e020c */
[----:B------:R-:W-:-:S02]  /*7270*/  IMAD R11, R11, 0x2, R2 ;  /* 0x000000020b0b7824 */ /* 0x000fc400078e0202 */
[----:B------:R-:W2:Y:S01]  /*7280*/  LDL.U16 R10, [R10] ;  /* 0x000000000a0a7983 */ /* 0x000ea20000100400 */
[----:B------:R-:W-:Y:S01]  /*7290*/  LEA R12, R29, R2, 0x1 ;  /* 0x000000021d0c7211 */ /* 0x000fe200078e08ff */
[----:B------:R-:W-:Y:S02]  /*72a0*/  IMAD R13, R17, R16, R13 ;  /* 0x00000010110d7224 */ /* 0x000fe400078e020d */
[----:B------:R-:W3:Y:S02]  /*72b0*/  LDL.U16 R11, [R11] ;  /* 0x000000000b0b7983 */ /* 0x000ee40000100400 */
[----:B------:R-:W-:Y:S02]  /*72c0*/  IMAD R13, R13, 0x2, R2 ;  /* 0x000000020d0d7824 */ /* 0x000fe400078e0202 */
[----:B------:R-:W4:Y:S04]  /*72d0*/  LDL.U16 R12, [R12] ;  /* 0x000000000c0c7983 */ /* 0x000f280000100400 */
[----:B------:R-:W4:Y:S01]  /*72e0*/  LDL.U16 R13, [R13] ;  /* 0x000000000d0d7983 */ /* 0x000f220000100400 */
[----:B------:R-:W-:-:S02]  /*72f0*/  IADD3 R14, PT, PT, R14, 0x10, RZ ;  /* 0x000000100e0e7810 */ /* 0x000fc40007ffe0ff */
[----:B------:R-:W-:Y:S02]  /*7300*/  SEL R24, R24, RZ, !P2 ;  /* 0x000000ff18187207 */ /* 0x000fe40005000000 */
[----:B------:R-:W-:Y:S02]  /*7310*/  ISETP.NE.AND P3, PT, R14, R7, PT ;  /* 0x000000070e00720c */ /* 0x000fe40003f65270 */
[----:B------:R-:W-:Y:S02]  /*7320*/  LOP3.LUT R25, R24, R22, R25, 0xfe, !PT ;  /* 0x0000001618197212 */ /* 0x000fe400078efe19 */
[----:B--2---:R-:W-:-:S04]  /*7330*/  PRMT R15, R10, 0x9910, RZ ;  /* 0x000099100a0f7816 */ /* 0x004fc800000000ff */
[----:B------:R-:W-:Y:S02]  /*7340*/  ISETP.NE.AND P1, PT, R15, 0x1, PT ;  /* 0x000000010f00780c */ /* 0x000fe40003f25270 */
[----:B---3--:R-:W-:Y:S02]  /*7350*/  PRMT R10, R11, 0x9910, RZ ;  /* 0x000099100b0a7816 */ /* 0x008fe400000000ff */
[----:B----4-:R-:W-:Y:S02]  /*7360*/  PRMT R15, R12, 0x9910, RZ ;  /* 0x000099100c0f7816 */ /* 0x010fe400000000ff */
[----:B------:R-:W-:Y:S02]  /*7370*/  ISETP.NE.AND P2, PT, R10, 0x1, PT ;  /* 0x000000010a00780c */ /* 0x000fe40003f45270 */
[----:B------:R-:W-:Y:S01]  /*7380*/  PRMT R11, R13, 0x9910, RZ ;  /* 0x000099100d0b7816 */ /* 0x000fe200000000ff */
[----:B------:R-:W-:Y:S01]  /*7390*/  IMAD.MOV.U32 R10, RZ, RZ, R15 ;  /* 0x000000ffff0a7224 */ /* 0x000fe200078e000f */
[----:B------:R-:W-:-:S02]  /*73a0*/  SEL R26, R26, RZ, !P1 ;  /* 0x000000ff1a1a7207 */ /* 0x000fc40004800000 */
[----:B------:R-:W-:Y:S02]  /*73b0*/  SEL R27, R27, RZ, !P2 ;  /* 0x000000ff1b1b7207 */ /* 0x000fe40005000000 */
[----:B------:R-:W-:Y:S02]  /*73c0*/  ISETP.NE.AND P1, PT, R10, 0x1, PT ;  /* 0x000000010a00780c */ /* 0x000fe40003f25270 */
[----:B------:R-:W-:Y:S02]  /*73d0*/  ISETP.NE.AND P2, PT, R11, 0x1, PT ;  /* 0x000000010b00780c */ /* 0x000fe40003f45270 */
[----:B------:R-:W-:Y:S02]  /*73e0*/  LOP3.LUT R25, R27, R26, R25, 0xfe, !PT ;  /* 0x0000001a1b197212 */ /* 0x000fe400078efe19 */
[----:B------:R-:W-:Y:S02]  /*73f0*/  SEL R28, R28, RZ, !P1 ;  /* 0x000000ff1c1c7207 */ /* 0x000fe40004800000 */
[----:B------:R-:W-:-:S04]  /*7400*/  SEL R23, R23, RZ, !P2 ;  /* 0x000000ff17177207 */ /* 0x000fc80005000000 */
[----:B------:R-:W-:Y:S01]  /*7410*/  LOP3.LUT R22, R23, R28, R25, 0xfe, !PT ;  /* 0x0000001c17167212 */ /* 0x000fe200078efe19 */
[----:B------:R-:W-:Y:S06]  /*7420*/  @P3 BRA `(.L_x_38) ;  /* 0xfffffff400a83947 */ /* 0x000fec000383ffff */
[----:B------:R-:W-:-:S07]  /*7430*/  IMAD.MOV.U32 R24, RZ, RZ, R7 ;  /* 0x000000ffff187224 */ /* 0x000fce00078e0007 */
.L_x_37:
[----:B------:R-:W-:-:S13]  /*7440*/  ISETP.NE.AND P1, PT, R4, RZ, PT ;  /* 0x000000ff0400720c */ /* 0x000fda0003f25270 */
[----:B------:R-:W-:Y:S05]  /*7450*/  @!P1 BRA `(.L_x_39) ;  /* 0x0000000800809947 */ /* 0x000fea0003800000 */
[----:B------:R-:W-:Y:S02]  /*7460*/  ISETP.GE.U32.AND P2, PT, R9, 0x7, PT ;  /* 0x000000070900780c */ /* 0x000fe40003f46070 */
[----:B------:R-:W-:-:S11]  /*7470*/  ISETP.NE.AND P1, PT, R5, RZ, PT ;  /* 0x000000ff0500720c */ /* 0x000fd60003f25270 */
[----:B------:R-:W-:Y:S05]  /*7480*/  @!P2 BRA `(.L_x_40) ;  /* 0x000000040030a947 */ /* 0x000fea0003800000 */
[----:B------:R-:W-:-:S05]  /*7490*/  IMAD R23, R24, 0x4, R1 ;  /* 0x0000000418177824 */ /* 0x000fca00078e0201 */
[----:B------:R-:W2:Y:S04]  /*74a0*/  LDL.64 R12, [R23] ;  /* 0x00000000170c7983 */ /* 0x000ea80000100a00 */
[----:B------:R-:W3:Y:S01]  /*74b0*/  LDL.64 R10, [R23+0x8] ;  /* 0x00000800170a7983 */ /* 0x000ee20000100a00 */
[CC--:B--2--5:R-:W-:Y:S02]  /*74c0*/  IMAD R15, R17.reuse, R16.reuse, R12 ;  /* 0x00000010110f7224 */ /* 0x0e4fe400078e020c */
[----:B------:R-:W-:-:S03]  /*74d0*/  IMAD R13, R17, R16, R13 ;  /* 0x00000010110d7224 */ /* 0x000fc600078e020d */
[----:B------:R-:W-:Y:S01]  /*74e0*/  LEA R27, R15, R2, 0x1 ;  /* 0x000000020f1b7211 */ /* 0x000fe200078e08ff */
[----:B------:R-:W-:Y:S02]  /*74f0*/  IMAD R26, R13, 0x2, R2 ;  /* 0x000000020d1a7824 */ /* 0x000fe400078e0202 */
[----:B---3--:R-:W-:Y:S01]  /*7500*/  IMAD R15, R17, R16, R10 ;  /* 0x00000010110f7224 */ /* 0x008fe200078e020a */
[----:B------:R-:W2:Y:S04]  /*7510*/  LDL.64 R12, [R23+0x10] ;  /* 0x00001000170c7983 */ /* 0x000ea80000100a00 */
[----:B------:R-:W3:Y:S01]  /*7520*/  LDL.U16 R10, [R27] ;  /* 0x000000001b0a7983 */ /* 0x000ee20000100400 */
[----:B------:R-:W-:-:S03]  /*7530*/  IMAD R25, R15, 0x2, R2 ;  /* 0x000000020f197824 */ /* 0x000fc600078e0202 */
[----:B------:R-:W4:Y:S04]  /*7540*/  LDL.U16 R26, [R26] ;  /* 0x000000001a1a7983 */ /* 0x000f280000100400 */
[----:B------:R-:W2:Y:S04]  /*7550*/  LDL.U16 R25, [R25] ;  /* 0x0000000019197983 */ /* 0x000ea80000100400 */
[----:B------:R0:W2:Y:S02]  /*7560*/  LDL.64 R14, [R23+0x18] ;  /* 0x00001800170e7983 */ /* 0x0000a40000100a00 */
[----:B0-----:R-:W-:-:S02]  /*7570*/  IMAD.MOV.U32 R23, RZ, RZ, 0x1 ;  /* 0x00000001ff177424 */ /* 0x001fc400078e00ff */
[----:B------:R-:W-:Y:S01]  /*7580*/  IMAD R11, R17, R16, R11 ;  /* 0x00000010110b7224 */ /* 0x000fe200078e020b */
[----:B---3--:R-:W-:Y:S02]  /*7590*/  PRMT R10, R10, 0x9910, RZ ;  /* 0x000099100a0a7816 */ /* 0x008fe400000000ff */
[----:B----4-:R-:W-:Y:S02]  /*75a0*/  PRMT R28, R26, 0x9910, RZ ;  /* 0x000099101a1c7816 */ /* 0x010fe400000000ff */
[----:B------:R-:W-:Y:S02]  /*75b0*/  ISETP.NE.AND P2, PT, R10, 0x1, PT ;  /* 0x000000010a00780c */ /* 0x000fe40003f45270 */
[----:B------:R-:W-:Y:S02]  /*75c0*/  MOV R10, R28 ;  /* 0x0000001c000a7202 */ /* 0x000fe40000000f00 */
[----:B--2---:R-:W-:Y:S02]  /*75d0*/  PRMT R26, R25, 0x9910, RZ ;  /* 0x00009910191a7816 */ /* 0x004fe400000000ff */
[----:B------:R-:W-:Y:S01]  /*75e0*/  ISETP.NE.AND P3, PT, R10, 0x1, PT ;  /* 0x000000010a00780c */ /* 0x000fe20003f65270 */
[----:B------:R-:W-:Y:S01]  /*75f0*/  IMAD R10, R19, R16, R24 ;  /* 0x00000010130a7224 */ /* 0x000fe200078e0218 */
[----:B------:R-:W-:-:S03]  /*7600*/  ISETP.NE.AND P4, PT, R26, 0x1, PT ;  /* 0x000000011a00780c */ /* 0x000fc60003f85270 */
[C---:B------:R-:W-:Y:S01]  /*7610*/  VIADD R26, R10.reuse, 0x1 ;  /* 0x000000010a1a7836 */ /* 0x040fe20000000000 */
[----:B------:R-:W-:Y:S02]  /*7620*/  IADD3 R28, PT, PT, R10, 0x2, RZ ;  /* 0x000000020a1c7810 */ /* 0x000fe40007ffe0ff */
[C---:B------:R-:W-:Y:S02]  /*7630*/  SHF.L.U32 R27, R23.reuse, R10, RZ ;  /* 0x0000000a171b7219 */ /* 0x040fe400000006ff */
[C---:B------:R-:W-:Y:S02]  /*7640*/  SHF.L.U32 R26, R23.reuse, R26, RZ ;  /* 0x0000001a171a7219 */ /* 0x040fe400000006ff */
[----:B------:R-:W-:Y:S02]  /*7650*/  SHF.L.U32 R25, R23, R28, RZ ;  /* 0x0000001c17197219 */ /* 0x000fe400000006ff */
[----:B------:R-:W-:Y:S02]  /*7660*/  SEL R27, R27, RZ, !P2 ;  /* 0x000000ff1b1b7207 */ /* 0x000fe40005000000 */
[----:B------:R-:W-:-:S02]  /*7670*/  SEL R26, R26, RZ, !P3 ;  /* 0x000000ff1a1a7207 */ /* 0x000fc40005800000 */
[----:B------:R-:W-:-:S04]  /*7680*/  SEL R25, R25, RZ, !P4 ;  /* 0x000000ff19197207 */ /* 0x000fc80006000000 */
[----:B------:R-:W-:Y:S01]  /*7690*/  LOP3.LUT R25, R25, R27, R26, 0xfe, !PT ;  /* 0x0000001b19197212 */ /* 0x000fe200078efe1a */
[----:B------:R-:W-:Y:S02]  /*76a0*/  IMAD R26, R11, 0x2, R2 ;  /* 0x000000020b1a7824 */ /* 0x000fe400078e0202 */
[CC--:B------:R-:W-:Y:S02]  /*76b0*/  IMAD R27, R17.reuse, R16.reuse, R12 ;  /* 0x00000010111b7224 */ /* 0x0c0fe400078e020c */
[-C--:B------:R-:W-:Y:S02]  /*76c0*/  IMAD R13, R17, R16.reuse, R13 ;  /* 0x00000010110d7224 */ /* 0x080fe400078e020d */
[----:B------:R-:W-:Y:S01]  /*76d0*/  IMAD R27, R27, 0x2, R2 ;  /* 0x000000021b1b7824 */ /* 0x000fe200078e0202 */
[----:B------:R-:W2:Y:S01]  /*76e0*/  LDL.U16 R26, [R26] ;  /* 0x000000001a1a7983 */ /* 0x000ea20000100400 */
[----:B------:R-:W-:Y:S01]  /*76f0*/  IMAD R15, R17, R16, R15 ;  /* 0x00000010110f7224 */ /* 0x000fe200078e020f */
[----:B------:R-:W-:-:S03]  /*7700*/  LEA R11, R13, R2, 0x1 ;  /* 0x000000020d0b7211 */ /* 0x000fc600078e08ff */
[----:B------:R-:W3:Y:S01]  /*7710*/  LDL.U16 R27, [R27] ;  /* 0x000000001b1b7983 */ /* 0x000ee20000100400 */
[----:B------:R-:W-:Y:S02]  /*7720*/  IMAD R29, R17, R16, R14 ;  /* 0x00000010111d7224 */ /* 0x000fe400078e020e */
[--C-:B------:R-:W-:Y:S01]  /*7730*/  IMAD R12, R15, 0x2, R2.reuse ;  /* 0x000000020f0c7824 */ /* 0x100fe200078e0202 */
[----:B------:R-:W4:Y:S01]  /*7740*/  LDL.U16 R11, [R11] ;  /* 0x000000000b0b7983 */ /* 0x000f220000100400 */
[----:B------:R-:W-:-:S04]  /*7750*/  IMAD R13, R29, 0x2, R2 ;  /* 0x000000021d0d7824 */ /* 0x000fc800078e0202 */
[----:B------:R-:W4:Y:S04]  /*7760*/  LDL.U16 R12, [R12] ;  /* 0x000000000c0c7983 */ /* 0x000f280000100400 */
[----:B------:R-:W4:Y:S01]  /*7770*/  LDL.U16 R13, [R13] ;  /* 0x000000000d0d7983 */ /* 0x000f220000100400 */
[----:B------:R-:W-:Y:S01]  /*7780*/  VIADD R24, R24, 0x8 ;  /* 0x0000000818187836 */ /* 0x000fe20000000000 */
[----:B--2---:R-:W-:Y:S01]  /*7790*/  PRMT R14, R26, 0x9910, RZ ;  /* 0x000099101a0e7816 */ /* 0x004fe200000000ff */
[----:B------:R-:W-:-:S03]  /*77a0*/  VIADD R26, R10, 0x4 ;  /* 0x000000040a1a7836 */ /* 0x000fc60000000000 */
[----:B------:R-:W-:Y:S02]  /*77b0*/  ISETP.NE.AND P2, PT, R14, 0x1, PT ;  /* 0x000000010e00780c */ /* 0x000fe40003f45270 */
[----:B---3--:R-:W-:Y:S02]  /*77c0*/  PRMT R15, R27, 0x9910, RZ ;  /* 0x000099101b0f7816 */ /* 0x008fe400000000ff */
[----:B------:R-:W-:Y:S02]  /*77d0*/  IADD3 R14, PT, PT, R10, 0x3, RZ ;  /* 0x000000030a0e7810 */ /* 0x000fe40007ffe0ff */
[----:B------:R-:W-:Y:S02]  /*77e0*/  ISETP.NE.AND P3, PT, R15, 0x1, PT ;  /* 0x000000010f00780c */ /* 0x000fe40003f65270 */
[C---:B------:R-:W-:Y:S02]  /*77f0*/  SHF.L.U32 R14, R23.reuse, R14, RZ ;  /* 0x0000000e170e7219 */ /* 0x040fe400000006ff */
[----:B------:R-:W-:-:S02]  /*7800*/  SHF.L.U32 R26, R23, R26, RZ ;  /* 0x0000001a171a7219 */ /* 0x000fc400000006ff */
[----:B----4-:R-:W-:Y:S02]  /*7810*/  PRMT R11, R11, 0x9910, RZ ;  /* 0x000099100b0b7816 */ /* 0x010fe400000000ff */
[----:B------:R-:W-:Y:S02]  /*7820*/  SEL R14, R14, RZ, !P2 ;  /* 0x000000ff0e0e7207 */ /* 0x000fe40005000000 */
[----:B------:R-:W-:Y:S02]  /*7830*/  SEL R26, R26, RZ, !P3 ;  /* 0x000000ff1a1a7207 */ /* 0x000fe40005800000 */
[----:B------:R-:W-:Y:S02]  /*7840*/  ISETP.NE.AND P2, PT, R11, 0x1, PT ;  /* 0x000000010b00780c */ /* 0x000fe40003f45270 */
[----:B------:R-:W-:Y:S01]  /*7850*/  PRMT R11, R12, 0x9910, RZ ;  /* 0x000099100c0b7816 */ /* 0x000fe200000000ff */
[----:B------:R-:W-:Y:S01]  /*7860*/  VIADD R12, R10, 0x5 ;  /* 0x000000050a0c7836 */ /* 0x000fe20000000000 */
[----:B------:R-:W-:-:S02]  /*7870*/  LOP3.LUT R25, R26, R25, R14, 0xfe, !PT ;  /* 0x000000191a197212 */ /* 0x000fc400078efe0e */
[----:B------:R-:W-:Y:S02]  /*7880*/  PRMT R13, R13, 0x9910, RZ ;  /* 0x000099100d0d7816 */ /* 0x000fe400000000ff */
[C---:B------:R-:W-:Y:S01]  /*7890*/  IADD3 R14, PT, PT, R10.reuse, 0x6, RZ ;  /* 0x000000060a0e7810 */ /* 0x040fe20007ffe0ff */
[----:B------:R-:W-:Y:S01]  /*78a0*/  VIADD R10, R10, 0x7 ;  /* 0x000000070a0a7836 */ /* 0x000fe20000000000 */
[----:B------:R-:W-:Y:S02]  /*78b0*/  ISETP.NE.AND P3, PT, R13, 0x1, PT ;  /* 0x000000010d00780c */ /* 0x000fe40003f65270 */
[C---:B------:R-:W-:Y:S02]  /*78c0*/  SHF.L.U32 R12, R23.reuse, R12, RZ ;  /* 0x0000000c170c7219 */ /* 0x040fe400000006ff */
[C---:B------:R-:W-:Y:S02]  /*78d0*/  SHF.L.U32 R14, R23.reuse, R14, RZ ;  /* 0x0000000e170e7219 */ /* 0x040fe400000006ff */
[----:B------:R-:W-:-:S02]  /*78e0*/  SHF.L.U32 R10, R23, R10, RZ ;  /* 0x0000000a170a7219 */ /* 0x000fc400000006ff */
[----:B------:R-:W-:Y:S02]  /*78f0*/  ISETP.NE.AND P4, PT, R11, 0x1, PT ;  /* 0x000000010b00780c */ /* 0x000fe40003f85270 */
[----:B------:R-:W-:Y:S02]  /*7900*/  SEL R12, R12, RZ, !P2 ;  /* 0x000000ff0c0c7207 */ /* 0x000fe40005000000 */
[----:B------:R-:W-:Y:S02]  /*7910*/  SEL R14, R14, RZ, !P3 ;  /* 0x000000ff0e0e7207 */ /* 0x000fe40005800000 */
[----:B------:R-:W-:Y:S02]  /*7920*/  SEL R10, R10, RZ, !P4 ;  /* 0x000000ff0a0a7207 */ /* 0x000fe40006000000 */
[----:B------:R-:W-:-:S04]  /*7930*/  LOP3.LUT R25, R14, R25, R12, 0xfe, !PT ;  /* 0x000000190e197212 */ /* 0x000fc800078efe0c */
[----:B------:R-:W-:-:S07]  /*7940*/  LOP3.LUT R22, R22, R25, R10, 0xfe, !PT ;  /* 0x0000001916167212 */ /* 0x000fce00078efe0a */
.L_x_40:
[----:B------:R-:W-:Y:S05]  /*7950*/  @!P1 BRA `(.L_x_39) ;  /* 0x0000000400409947 */ /* 0x000fea0003800000 */
[----:B------:R-:W-:Y:S02]  /*7960*/  ISETP.GE.U32.AND P2, PT, R20, 0x3, PT ;  /* 0x000000031400780c */ /* 0x000fe40003f46070 */
[----:B------:R-:W-:-:S11]  /*7970*/  ISETP.NE.AND P1, PT, R6, RZ, PT ;  /* 0x000000ff0600720c */ /* 0x000fd60003f25270 */
[----:B------:R-:W-:Y:S05]  /*7980*/  @!P2 BRA `(.L_x_41) ;  /* 0x0000000000a4a947 */ /* 0x000fea0003800000 */
[----:B------:R-:W-:-:S05]  /*7990*/  LEA R15, R24, R1, 0x2 ;  /* 0x00000001180f7211 */ /* 0x000fca00078e10ff */
[----:B------:R-:W2:Y:S04]  /*79a0*/  LDL.64 R10, [R15] ;  /* 0x000000000f0a7983 */ /* 0x000ea80000100a00 */
[----:B------:R-:W3:Y:S01]  /*79b0*/  LDL.64 R12, [R15+0x8] ;  /* 0x000008000f0c7983 */ /* 0x000ee20000100a00 */
[----:B--2--5:R-:W-:-:S04]  /*79c0*/  IMAD R23, R17, R16, R10 ;  /* 0x0000001011177224 */ /* 0x024fc800078e020a */
[----:B------:R-:W-:Y:S02]  /*79d0*/  IMAD R14, R23, 0x2, R2 ;  /* 0x00000002170e7824 */ /* 0x000fe400078e0202 */
[CC--:B---3--:R-:W-:Y:S02]  /*79e0*/  IMAD R23, R17.reuse, R16.reuse, R12 ;  /* 0x0000001011177224 */ /* 0x0c8fe400078e020c */
[CC--:B------:R-:W-:Y:S02]  /*79f0*/  IMAD R11, R17.reuse, R16.reuse, R11 ;  /* 0x00000010110b7224 */ /* 0x0c0fe400078e020b */
[----:B------:R-:W2:Y:S01]  /*7a00*/  LDL.U16 R14, [R14] ;  /* 0x000000000e0e7983 */ /* 0x000ea20000100400 */
[----:B------:R-:W-:Y:S01]  /*7a10*/  IMAD R13, R17, R16, R13 ;  /* 0x00000010110d7224 */ /* 0x000fe200078e020d */
[----:B------:R-:W-:Y:S01]  /*7a20*/  LEA R12, R23, R2, 0x1 ;  /* 0x00000002170c7211 */ /* 0x000fe200078e08ff */
[--C-:B------:R-:W-:Y:S02]  /*7a30*/  IMAD R10, R11, 0x2, R2.reuse ;  /* 0x000000020b0a7824 */ /* 0x100fe400078e0202 */
[----:B------:R-:W-:-:S03]  /*7a40*/  IMAD R11, R13, 0x2, R2 ;  /* 0x000000020d0b7824 */ /* 0x000fc600078e0202 */
[----:B------:R-:W3:Y:S04]  /*7a50*/  LDL.U16 R12, [R12] ;  /* 0x000000000c0c7983 */ /* 0x000ee80000100400 */
[----:B------:R-:W4:Y:S04]  /*7a60*/  LDL.U16 R11, [R11] ;  /* 0x000000000b0b7983 */ /* 0x000f280000100400 */
[----:B------:R-:W4:Y:S01]  /*7a70*/  LDL.U16 R10, [R10] ;  /* 0x000000000a0a7983 */ /* 0x000f220000100400 */
[----:B------:R-:W-:Y:S01]  /*7a80*/  IMAD.MOV.U32 R23, RZ, RZ, 0x1 ;  /* 0x00000001ff177424 */ /* 0x000fe200078e00ff */
[----:B--2---:R-:W-:Y:S01]  /*7a90*/  PRMT R13, R14, 0x9910, RZ ;  /* 0x000099100e0d7816 */ /* 0x004fe200000000ff */
[----:B------:R-:W-:-:S04]  /*7aa0*/  IMAD R14, R19, R16, R24 ;  /* 0x00000010130e7224 */ /* 0x000fc800078e0218 */
[C---:B------:R-:W-:Y:S01]  /*7ab0*/  VIADD R28, R14.reuse, 0x2 ;  /* 0x000000020e1c7836 */ /* 0x040fe20000000000 */
[C---:B------:R-:W-:Y:S01]  /*7ac0*/  IADD3 R26, PT, PT, R14.reuse, 0x1, RZ ;  /* 0x000000010e1a7810 */ /* 0x040fe20007ffe0ff */
[----:B------:R-:W-:Y:S01]  /*7ad0*/  VIADD R25, R14, 0x3 ;  /* 0x000000030e197836 */ /* 0x000fe20000000000 */
[----:B------:R-:W-:Y:S02]  /*7ae0*/  ISETP.NE.AND P2, PT, R13, 0x1, PT ;  /* 0x000000010d00780c */ /* 0x000fe40003f45270 */
[C---:B------:R-:W-:Y:S02]  /*7af0*/  SHF.L.U32 R14, R23.reuse, R14, RZ ;  /* 0x0000000e170e7219 */ /* 0x040fe400000006ff */
[C---:B------:R-:W-:Y:S02]  /*7b00*/  SHF.L.U32 R15, R23.reuse, R26, RZ ;  /* 0x0000001a170f7219 */ /* 0x040fe400000006ff */
[----:B------:R-:W-:Y:S02]  /*7b10*/  SHF.L.U32 R13, R23, R28, RZ ;  /* 0x0000001c170d7219 */ /* 0x000fe400000006ff */
[----:B---3--:R-:W-:-:S02]  /*7b20*/  PRMT R12, R12, 0x9910, RZ ;  /* 0x000099100c0c7816 */ /* 0x008fc400000000ff */
[----:B------:R-:W-:Y:S02]  /*7b30*/  SHF.L.U32 R23, R23, R25, RZ ;  /* 0x0000001917177219 */ /* 0x000fe400000006ff */
[----:B----4-:R-:W-:Y:S02]  /*7b40*/  PRMT R25, R11, 0x9910, RZ ;  /* 0x000099100b197816 */ /* 0x010fe400000000ff */
[----:B------:R-:W-:Y:S02]  /*7b50*/  PRMT R10, R10, 0x9910, RZ ;  /* 0x000099100a0a7816 */ /* 0x000fe400000000ff */
[----:B------:R-:W-:Y:S01]  /*7b60*/  MOV R11, R12 ;  /* 0x0000000c000b7202 */ /* 0x000fe20000000f00 */
[----:B------:R-:W-:Y:S01]  /*7b70*/  IMAD.MOV.U32 R12, RZ, RZ, R25 ;  /* 0x000000ffff0c7224 */ /* 0x000fe200078e0019 */
[----:B------:R-:W-:Y:S02]  /*7b80*/  ISETP.NE.AND P3, PT, R10, 0x1, PT ;  /* 0x000000010a00780c */ /* 0x000fe40003f65270 */
[----:B------:R-:W-:-:S02]  /*7b90*/  ISETP.NE.AND P4, PT, R11, 0x1, PT ;  /* 0x000000010b00780c */ /* 0x000fc40003f85270 */
[----:B------:R-:W-:Y:S02]  /*7ba0*/  ISETP.NE.AND P5, PT, R12, 0x1, PT ;  /* 0x000000010c00780c */ /* 0x000fe40003fa5270 */
[----:B------:R-:W-:Y:S02]  /*7bb0*/  SEL R14, R14, RZ, !P2 ;  /* 0x000000ff0e0e7207 */ /* 0x000fe40005000000 */
[----:B------:R-:W-:Y:S02]  /*7bc0*/  SEL R15, R15, RZ, !P3 ;  /* 0x000000ff0f0f7207 */ /* 0x000fe40005800000 */
[----:B------:R-:W-:Y:S02]  /*7bd0*/  SEL R13, R13, RZ, !P4 ;  /* 0x000000ff0d0d7207 */ /* 0x000fe40006000000 */
[----:B------:R-:W-:Y:S02]  /*7be0*/  SEL R23, R23, RZ, !P5 ;  /* 0x000000ff17177207 */ /* 0x000fe40006800000 */
[----:B------:R-:W-:Y:S01]  /*7bf0*/  LOP3.LUT R13, R13, R14, R15, 0xfe, !PT ;  /* 0x0000000e0d0d7212 */ /* 0x000fe200078efe0f */
[----:B------:R-:W-:-:S03]  /*7c00*/  VIADD R24, R24, 0x4 ;  /* 0x0000000418187836 */ /* 0x000fc60000000000 */
[----:B------:R-:W-:-:S07]  /*7c10*/  LOP3.LUT R22, R22, R13, R23, 0xfe, !PT ;  /* 0x0000000d16167212 */ /* 0x000fce00078efe17 */
.L_x_41:
[----:B------:R-:W-:Y:S05]  /*7c20*/  @!P1 BRA `(.L_x_39) ;  /* 0x00000000008c9947 */ /* 0x000fea0003800000 */
[----:B------:R-:W-:-:S05]  /*7c30*/  LEA R12, R24, R1, 0x2 ;  /* 0x00000001180c7211 */ /* 0x000fca00078e10ff */
[----:B------:R-:W2:Y:S02]  /*7c40*/  LDL.64 R10, [R12] ;  /* 0x000000000c0a7983 */ /* 0x000ea40000100a00 */
[----:B--2--5:R-:W-:-:S04]  /*7c50*/  IMAD R13, R17, R16, R10 ;  /* 0x00000010110d7224 */ /* 0x024fc800078e020a */
[----:B------:R-:W-:-:S06]  /*7c60*/  IMAD R14, R13, 0x2, R2 ;  /* 0x000000020d0e7824 */ /* 0x000fcc00078e0202 */
[----:B------:R-:W2:Y:S01]  /*7c70*/  LDL.U16 R14, [R14] ;  /* 0x000000000e0e7983 */ /* 0x000ea20000100400 */
[----:B------:R-:W-:Y:S01]  /*7c80*/  ISETP.NE.AND P2, PT, R6, 0x1, PT ;  /* 0x000000010600780c */ /* 0x000fe20003f45270 */
[----:B------:R-:W-:Y:S02]  /*7c90*/  IMAD R13, R19, R16, R24 ;  /* 0x00000010130d7224 */ /* 0x000fe400078e0218 */
[----:B------:R-:W-:Y:S01]  /*7ca0*/  IMAD.MOV.U32 R10, RZ, RZ, 0x1 ;  /* 0x00000001ff0a7424 */ /* 0x000fe200078e00ff */
[----:B--2---:R-:W-:-:S04]  /*7cb0*/  PRMT R15, R14, 0x9910, RZ ;  /* 0x000099100e0f7816 */ /* 0x004fc800000000ff */
[----:B------:R-:W-:Y:S02]  /*7cc0*/  MOV R19, R15 ;  /* 0x0000000f00137202 */ /* 0x000fe40000000f00 */
[----:B------:R-:W-:Y:S02]  /*7cd0*/  SHF.L.U32 R15, R10, R13, RZ ;  /* 0x0000000d0a0f7219 */ /* 0x000fe400000006ff */
[----:B------:R-:W-:-:S04]  /*7ce0*/  ISETP.NE.AND P1, PT, R19, 0x1, PT ;  /* 0x000000011300780c */ /* 0x000fc80003f25270 */
[----:B------:R-:W-:-:S04]  /*7cf0*/  SEL R15, R15, RZ, !P1 ;  /* 0x000000ff0f0f7207 */ /* 0x000fc80004800000 */
[----:B------:R-:W-:Y:S01]  /*7d00*/  LOP3.LUT R22, R15, R22, RZ, 0xfc, !PT ;  /* 0x000000160f167212 */ /* 0x000fe200078efcff */
[----:B------:R-:W-:Y:S06]  /*7d10*/  @!P2 BRA `(.L_x_39) ;  /* 0x000000000050a947 */ /* 0x000fec0003800000 */
[----:B------:R-:W-:-:S13]  /*7d20*/  ISETP.NE.AND P2, PT, R6, 0x2, PT ;  /* 0x000000020600780c */ /* 0x000fda0003f45270 */
[----:B------:R-:W2:Y:S01]  /*7d30*/  @P2 LDL R12, [R12+0x8] ;  /* 0x000008000c0c2983 */ /* 0x000ea20000100800 */
[----:B------:R-:W-:-:S04]  /*7d40*/  IMAD R11, R17, R16, R11 ;  /* 0x00000010110b7224 */ /* 0x000fc800078e020b */
[----:B------:R-:W-:-:S06]  /*7d50*/  IMAD R11, R11, 0x2, R2 ;  /* 0x000000020b0b7824 */ /* 0x000fcc00078e0202 */
[----:B------:R-:W3:Y:S01]  /*7d60*/  LDL.U16 R11, [R11] ;  /* 0x000000000b0b7983 */ /* 0x000ee20000100400 */
[----:B--2---:R-:W-:-:S04]  /*7d70*/  @P2 IMAD R17, R17, R16, R12 ;  /* 0x0000001011112224 */ /* 0x004fc800078e020c */
[----:B------:R-:W-:-:S06]  /*7d80*/  @P2 IMAD R17, R17, 0x2, R2 ;  /* 0x0000000211112824 */ /* 0x000fcc00078e0202 */
[----:B------:R-:W2:Y:S01]  /*7d90*/  @P2 LDL.U16 R17, [R17] ;  /* 0x0000000011112983 */ /* 0x000ea20000100400 */
[----:B---3--:R-:W-:Y:S02]  /*7da0*/  PRMT R14, R11, 0x9910, RZ ;  /* 0x000099100b0e7816 */ /* 0x008fe400000000ff */
[C---:B------:R-:W-:Y:S01]  /*7db0*/  IADD3 R15, PT, PT, R13.reuse, 0x1, RZ ;  /* 0x000000010d0f7810 */ /* 0x040fe20007ffe0ff */
[----:B------:R-:W-:Y:S01]  /*7dc0*/  @P2 VIADD R13, R13, 0x2 ;  /* 0x000000020d0d2836 */ /* 0x000fe20000000000 */
[----:B------:R-:W-:Y:S02]  /*7dd0*/  ISETP.NE.AND P1, PT, R14, 0x1, PT ;  /* 0x000000010e00780c */ /* 0x000fe40003f25270 */
[C---:B------:R-:W-:Y:S02]  /*7de0*/  SHF.L.U32 R15, R10.reuse, R15, RZ ;  /* 0x0000000f0a0f7219 */ /* 0x040fe400000006ff */
[----:B------:R-:W-:Y:S02]  /*7df0*/  @P2 SHF.L.U32 R13, R10, R13, RZ ;  /* 0x0000000d0a0d2219 */ /* 0x000fe400000006ff */
[----:B------:R-:W-:-:S04]  /*7e00*/  SEL R15, R15, RZ, !P1 ;  /* 0x000000ff0f0f7207 */ /* 0x000fc80004800000 */
[----:B------:R-:W-:Y:S02]  /*7e10*/  LOP3.LUT R22, R15, R22, RZ, 0xfc, !PT ;  /* 0x000000160f167212 */ /* 0x000fe400078efcff */
[----:B--2---:R-:W-:-:S04]  /*7e20*/  @P2 PRMT R12, R17, 0x9910, RZ ;  /* 0x00009910110c2816 */ /* 0x004fc800000000ff */
[----:B------:R-:W-:-:S04]  /*7e30*/  @P2 ISETP.NE.AND P1, PT, R12, 0x1, PT ;  /* 0x000000010c00280c */ /* 0x000fc80003f25270 */
[----:B------:R-:W-:-:S04]  /*7e40*/  @P2 SEL R13, R13, RZ, !P1 ;  /* 0x000000ff0d0d2207 */ /* 0x000fc80004800000 */
[----:B------:R-:W-:-:S07]  /*7e50*/  @P2 LOP3.LUT R22, R13, R22, RZ, 0xfc, !PT ;  /* 0x000000160d162212 */ /* 0x000fce00078efcff */
.L_x_39:
[----:B------:R-:W-:Y:S05]  /*7e60*/  @P0 BRA `(.L_x_42) ;  /* 0xffffffe800f00947 */ /* 0x000fea000383ffff */
[----:B------:R-:W0:Y:S01]  /*7e70*/  LDCU UR5, c[0x0][0x398] ;  /* 0x00007300ff0577ac */ /* 0x000e220008000800 */
[----:B------:R-:W-:Y:S01]  /*7e80*/  VIMNMX R3, PT, PT, R22, R3, PT ;  /* 0x0000000316037248 */ /* 0x000fe20003fe0100 */
[----:B------:R-:W-:-:S04]  /*7e90*/  UIADD3 UR4, UPT, UPT, UR4, 0x1, URZ ;  /* 0x0000000104047890 */ /* 0x000fc8000fffe0ff */
[----:B0-----:R-:W-:-:S09]  /*7ea0*/  UISETP.NE.AND UP0, UPT, UR4, UR5, UPT ;  /* 0x000000050400728c */ /* 0x001fd2000bf05270 */
[----:B------:R-:W-:Y:S05]  /*7eb0*/  BRA.U UP0, `(.L_x_43) ;  /* 0xffffffb100f07547 */ /* 0x000fea000b83ffff */
.L_x_26:
[----:B------:R-:W0:Y:S02]  /*7ec0*/  LDCU.64 UR4, c[0x0][0x3a8] ;  /* 0x00007500ff0477ac */ /* 0x000e240008000a00 */
[----:B0-----:R-:W-:-:S04]  /*7ed0*/  LEA R4, P0, R21, UR4, 0x2 ;  /* 0x0000000415047c11 */ /* 0x001fc8000f8010ff */
[----:B------:R-:W-:-:S05]  /*7ee0*/  LEA.HI.X R5, R21, UR5, RZ, 0x2, P0 ;  /* 0x0000000515057c11 */ /* 0x000fca00080f14ff */
[----:B------:R-:W-:Y:S01]  /*7ef0*/  STG.E desc[UR6][R4.64], R3 ;  /* 0x0000000304007986 */ /* 0x000fe2000c101906 */
[----:B------:R-:W-:Y:S05]  /*7f00*/  EXIT ;  /* 0x000000000000794d */ /* 0x000fea0003800000 */
.L_x_44:
[----:B------:R-:W-:-:S00]  /*7f10*/  BRA `(.L_x_44) ;  /* 0xfffffffc00fc7947 */ /* 0x000fc0000383ffff */
[----:B------:R-:W-:-:S00]  /*7f20*/  NOP ;  /* 0x0000000000007918 */ /* 0x000fc00000000000 */
        /* <DEDUP_REMOVED lines=13> */
.L_x_45:


//--------------------- .nv.shared.reserved.0     --------------------------
	.section	.nv.shared.reserved.0,"aw",@nobits
	.weak		__nv_reservedSMEM_offset_0_alias
	.size		__nv_reservedSMEM_offset_0_alias, 0, 64
	.other		__nv_reservedSMEM_offset_0_alias,@"STO_CUDA_RESERVED_SHARED STV_DEFAULT"
__nv_reservedSMEM_offset_0_alias:
	.zero		0
	.zero		64


//--------------------- .nv.constant0._Z15examine_subsetsiilliPsPi --------------------------
	.section	.nv.constant0._Z15examine_subsetsiilliPsPi,"a",@progbits
	.sectionflags	@""
	.align	4
.nv.constant0._Z15examine_subsetsiilliPsPi:
	.zero		944


//--------------------- SYMBOLS --------------------------

	.type		.nv.reservedSmem.offset0,@object
	.size		.nv.reservedSmem.offset0,0x4
